//
// Generated by NVIDIA NVVM Compiler
//
// Compiler Build ID: CL-36424714
// Cuda compilation tools, release 13.0, V13.0.88
// Based on NVVM 20.0.0
//

.version 9.0
.target sm_100
.address_size 64

	// .globl	_Z15mat_char_to_intmPmS_PcS_S_S_
.extern .func  (.param .b32 func_retval0) vprintf
(
	.param .b64 vprintf_param_0,
	.param .b64 vprintf_param_1
)
;
.extern .func __assertfail
(
	.param .b64 __assertfail_param_0,
	.param .b64 __assertfail_param_1,
	.param .b32 __assertfail_param_2,
	.param .b64 __assertfail_param_3,
	.param .b64 __assertfail_param_4
)
;
.global .align 1 .b8 __unnamed_1[115] = {118, 111, 105, 100, 32, 117, 112, 100, 97, 116, 101, 95, 108, 101, 97, 100, 115, 40, 117, 110, 115, 105, 103, 110, 101, 100, 32, 108, 111, 110, 103, 44, 32, 99, 104, 97, 114, 32, 42, 44, 32, 117, 110, 115, 105, 103, 110, 101, 100, 32, 108, 111, 110, 103, 32, 42, 44, 32, 117, 110, 115, 105, 103, 110, 101, 100, 32, 108, 111, 110, 103, 44, 32, 99, 104, 97, 114, 32, 42, 44, 32, 117, 110, 115, 105, 103, 110, 101, 100, 32, 108, 111, 110, 103, 32, 42, 44, 32, 117, 110, 115, 105, 103, 110, 101, 100, 32, 108, 111, 110, 103, 32, 42, 41};
.global .align 1 .b8 $str[27] = {99, 111, 110, 116, 105, 105, 103, 32, 108, 101, 110, 103, 116, 104, 32, 37, 108, 108, 117, 32, 110, 111, 116, 32, 48, 10};
.global .align 1 .b8 $str$1[18] = {84, 105, 100, 32, 37, 100, 32, 114, 101, 112, 111, 114, 116, 105, 110, 103, 10};
.global .align 1 .b8 $str$2[31] = {99, 111, 110, 116, 105, 103, 95, 108, 101, 110, 115, 91, 99, 111, 110, 116, 105, 103, 95, 105, 110, 100, 101, 120, 93, 32, 61, 61, 32, 49};
.global .align 1 .b8 $str$3[27] = {47, 116, 109, 112, 47, 115, 97, 115, 115, 95, 99, 117, 95, 50, 54, 50, 104, 52, 109, 52, 121, 47, 107, 46, 99, 117};

.visible .entry _Z15mat_char_to_intmPmS_PcS_S_S_(
	.param .u64 _Z15mat_char_to_intmPmS_PcS_S_S__param_0,
	.param .u64 .ptr .align 1 _Z15mat_char_to_intmPmS_PcS_S_S__param_1,
	.param .u64 .ptr .align 1 _Z15mat_char_to_intmPmS_PcS_S_S__param_2,
	.param .u64 .ptr .align 1 _Z15mat_char_to_intmPmS_PcS_S_S__param_3,
	.param .u64 .ptr .align 1 _Z15mat_char_to_intmPmS_PcS_S_S__param_4,
	.param .u64 .ptr .align 1 _Z15mat_char_to_intmPmS_PcS_S_S__param_5,
	.param .u64 .ptr .align 1 _Z15mat_char_to_intmPmS_PcS_S_S__param_6
)
{
	.reg .pred 	%p<2>;
	.reg .b32 	%r<5>;
	.reg .b64 	%rd<22>;

	ld.param.u64 	%rd7, [_Z15mat_char_to_intmPmS_PcS_S_S__param_0];
	ld.param.u64 	%rd2, [_Z15mat_char_to_intmPmS_PcS_S_S__param_1];
	ld.param.u64 	%rd3, [_Z15mat_char_to_intmPmS_PcS_S_S__param_2];
	ld.param.u64 	%rd4, [_Z15mat_char_to_intmPmS_PcS_S_S__param_4];
	ld.param.u64 	%rd5, [_Z15mat_char_to_intmPmS_PcS_S_S__param_5];
	ld.param.u64 	%rd6, [_Z15mat_char_to_intmPmS_PcS_S_S__param_6];
	mov.u32 	%r1, %tid.x;
	mov.u32 	%r2, %ctaid.x;
	mov.u32 	%r3, %ntid.x;
	mad.lo.s32 	%r4, %r2, %r3, %r1;
	cvt.u64.u32 	%rd1, %r4;
	setp.le.u64 	%p1, %rd7, %rd1;
	@%p1 bra 	$L__BB0_2;
	cvta.to.global.u64 	%rd8, %rd2;
	cvta.to.global.u64 	%rd9, %rd5;
	cvta.to.global.u64 	%rd10, %rd3;
	cvta.to.global.u64 	%rd11, %rd4;
	cvta.to.global.u64 	%rd12, %rd6;
	shl.b64 	%rd13, %rd1, 3;
	add.s64 	%rd14, %rd8, %rd13;
	ld.global.u64 	%rd15, [%rd14];
	add.s64 	%rd16, %rd9, %rd13;
	st.global.u64 	[%rd16], %rd15;
	add.s64 	%rd17, %rd10, %rd13;
	ld.global.u64 	%rd18, [%rd17];
	add.s64 	%rd19, %rd11, %rd13;
	st.global.u64 	[%rd19], %rd18;
	add.s64 	%rd20, %rd12, %rd13;
	mov.b64 	%rd21, 1;
	st.global.u64 	[%rd20], %rd21;
$L__BB0_2:
	ret;

}
	// .globl	_Z15naive_cond_hookmPmS_PcS_Pb
.visible .entry _Z15naive_cond_hookmPmS_PcS_Pb(
	.param .u64 _Z15naive_cond_hookmPmS_PcS_Pb_param_0,
	.param .u64 .ptr .align 1 _Z15naive_cond_hookmPmS_PcS_Pb_param_1,
	.param .u64 .ptr .align 1 _Z15naive_cond_hookmPmS_PcS_Pb_param_2,
	.param .u64 .ptr .align 1 _Z15naive_cond_hookmPmS_PcS_Pb_param_3,
	.param .u64 .ptr .align 1 _Z15naive_cond_hookmPmS_PcS_Pb_param_4,
	.param .u64 .ptr .align 1 _Z15naive_cond_hookmPmS_PcS_Pb_param_5
)
{
	.reg .pred 	%p<5>;
	.reg .b16 	%rs<2>;
	.reg .b32 	%r<5>;
	.reg .b64 	%rd<29>;

	ld.param.u64 	%rd8, [_Z15naive_cond_hookmPmS_PcS_Pb_param_0];
	ld.param.u64 	%rd4, [_Z15naive_cond_hookmPmS_PcS_Pb_param_1];
	ld.param.u64 	%rd5, [_Z15naive_cond_hookmPmS_PcS_Pb_param_2];
	ld.param.u64 	%rd6, [_Z15naive_cond_hookmPmS_PcS_Pb_param_4];
	ld.param.u64 	%rd7, [_Z15naive_cond_hookmPmS_PcS_Pb_param_5];
	mov.u32 	%r1, %tid.x;
	mov.u32 	%r2, %ctaid.x;
	mov.u32 	%r3, %ntid.x;
	mad.lo.s32 	%r4, %r2, %r3, %r1;
	cvt.u64.u32 	%rd1, %r4;
	setp.le.u64 	%p1, %rd8, %rd1;
	@%p1 bra 	$L__BB1_3;
	cvta.to.global.u64 	%rd9, %rd6;
	cvta.to.global.u64 	%rd10, %rd4;
	cvta.to.global.u64 	%rd11, %rd5;
	cvta.to.global.u64 	%rd12, %rd7;
	shl.b64 	%rd13, %rd1, 3;
	add.s64 	%rd14, %rd10, %rd13;
	ld.global.u64 	%rd15, [%rd14];
	add.s64 	%rd16, %rd11, %rd13;
	ld.global.u64 	%rd17, [%rd16];
	shl.b64 	%rd18, %rd15, 3;
	add.s64 	%rd19, %rd9, %rd18;
	ld.global.u64 	%rd20, [%rd19];
	shl.b64 	%rd22, %rd17, 3;
	add.s64 	%rd23, %rd9, %rd22;
	ld.global.u64 	%rd24, [%rd23];
	shl.b64 	%rd25, %rd20, 3;
	add.s64 	%rd3, %rd9, %rd25;
	add.s64 	%rd26, %rd12, %rd15;
	ld.global.u8 	%rs1, [%rd26];
	setp.eq.s16 	%p2, %rs1, 0;
	setp.le.u64 	%p3, %rd20, %rd24;
	or.pred  	%p4, %p2, %p3;
	@%p4 bra 	$L__BB1_3;
	ld.global.u64 	%rd27, [%rd3];
	atom.relaxed.global.cas.b64 	%rd28, [%rd3], %rd27, %rd24;
$L__BB1_3:
	ret;

}
	// .globl	_Z16parent_cond_hookmPmS_PbPcS_S1_S_
.visible .entry _Z16parent_cond_hookmPmS_PbPcS_S1_S_(
	.param .u64 _Z16parent_cond_hookmPmS_PbPcS_S1_S__param_0,
	.param .u64 .ptr .align 1 _Z16parent_cond_hookmPmS_PbPcS_S1_S__param_1,
	.param .u64 .ptr .align 1 _Z16parent_cond_hookmPmS_PbPcS_S1_S__param_2,
	.param .u64 .ptr .align 1 _Z16parent_cond_hookmPmS_PbPcS_S1_S__param_3,
	.param .u64 .ptr .align 1 _Z16parent_cond_hookmPmS_PbPcS_S1_S__param_4,
	.param .u64 .ptr .align 1 _Z16parent_cond_hookmPmS_PbPcS_S1_S__param_5,
	.param .u64 .ptr .align 1 _Z16parent_cond_hookmPmS_PbPcS_S1_S__param_6,
	.param .u64 .ptr .align 1 _Z16parent_cond_hookmPmS_PbPcS_S1_S__param_7
)
{
	.reg .pred 	%p<18>;
	.reg .b16 	%rs<17>;
	.reg .b32 	%r<5>;
	.reg .b64 	%rd<130>;

	ld.param.u64 	%rd65, [_Z16parent_cond_hookmPmS_PbPcS_S1_S__param_0];
	ld.param.u64 	%rd61, [_Z16parent_cond_hookmPmS_PbPcS_S1_S__param_1];
	ld.param.u64 	%rd62, [_Z16parent_cond_hookmPmS_PbPcS_S1_S__param_2];
	ld.param.u64 	%rd63, [_Z16parent_cond_hookmPmS_PbPcS_S1_S__param_3];
	ld.param.u64 	%rd66, [_Z16parent_cond_hookmPmS_PbPcS_S1_S__param_4];
	ld.param.u64 	%rd67, [_Z16parent_cond_hookmPmS_PbPcS_S1_S__param_5];
	ld.param.u64 	%rd64, [_Z16parent_cond_hookmPmS_PbPcS_S1_S__param_6];
	ld.param.u64 	%rd68, [_Z16parent_cond_hookmPmS_PbPcS_S1_S__param_7];
	cvta.to.global.u64 	%rd1, %rd64;
	cvta.to.global.u64 	%rd2, %rd66;
	cvta.to.global.u64 	%rd3, %rd68;
	cvta.to.global.u64 	%rd4, %rd67;
	mov.u32 	%r1, %tid.x;
	mov.u32 	%r2, %ctaid.x;
	mov.u32 	%r3, %ntid.x;
	mad.lo.s32 	%r4, %r2, %r3, %r1;
	cvt.u64.u32 	%rd5, %r4;
	setp.le.u64 	%p1, %rd65, %rd5;
	@%p1 bra 	$L__BB2_23;
	cvta.to.global.u64 	%rd6, %rd61;
	cvta.to.global.u64 	%rd69, %rd62;
	cvta.to.global.u64 	%rd70, %rd63;
	shl.b64 	%rd71, %rd5, 3;
	add.s64 	%rd7, %rd69, %rd71;
	add.s64 	%rd72, %rd70, %rd5;
	ld.global.u8 	%rs1, [%rd72];
	setp.eq.s16 	%p2, %rs1, 0;
	@%p2 bra 	$L__BB2_16;
	ld.global.u64 	%rd8, [%rd7];
	add.s64 	%rd9, %rd6, %rd71;
	ld.global.u64 	%rd74, [%rd9];
	add.s64 	%rd75, %rd4, %rd71;
	ld.global.u64 	%rd10, [%rd75];
	shl.b64 	%rd76, %rd74, 3;
	add.s64 	%rd77, %rd4, %rd76;
	ld.global.u64 	%rd11, [%rd77];
	mul.lo.s64 	%rd12, %rd5, 5000;
	mul.lo.s64 	%rd13, %rd74, 5000;
	setp.eq.s64 	%p3, %rd10, 0;
	@%p3 bra 	$L__BB2_9;
	setp.lt.u64 	%p4, %rd10, 4;
	mov.b64 	%rd112, 0;
	@%p4 bra 	$L__BB2_6;
	and.b64  	%rd112, %rd10, -4;
	add.s64 	%rd79, %rd12, %rd1;
	add.s64 	%rd116, %rd79, 1;
	add.s64 	%rd80, %rd12, %rd2;
	add.s64 	%rd115, %rd80, 3;
	mov.u64 	%rd117, %rd112;
$L__BB2_5:
	ld.global.u8 	%rs2, [%rd115+-3];
	st.global.u8 	[%rd116+-1], %rs2;
	ld.global.u8 	%rs3, [%rd115+-2];
	st.global.u8 	[%rd116], %rs3;
	ld.global.u8 	%rs4, [%rd115+-1];
	st.global.u8 	[%rd116+1], %rs4;
	ld.global.u8 	%rs5, [%rd115];
	st.global.u8 	[%rd116+2], %rs5;
	add.s64 	%rd117, %rd117, -4;
	add.s64 	%rd116, %rd116, 4;
	add.s64 	%rd115, %rd115, 4;
	setp.eq.s64 	%p5, %rd117, 0;
	@%p5 bra 	$L__BB2_6;
	bra.uni 	$L__BB2_5;
$L__BB2_6:
	and.b64  	%rd113, %rd10, 3;
	setp.eq.s64 	%p6, %rd113, 0;
	@%p6 bra 	$L__BB2_9;
	add.s64 	%rd83, %rd1, %rd12;
$L__BB2_8:
	.pragma "nounroll";
	add.s64 	%rd81, %rd112, %rd12;
	add.s64 	%rd82, %rd2, %rd81;
	ld.global.u8 	%rs6, [%rd82];
	add.s64 	%rd84, %rd83, %rd112;
	st.global.u8 	[%rd84], %rs6;
	add.s64 	%rd85, %rd112, 1;
	and.b64  	%rd112, %rd85, 4294967295;
	add.s64 	%rd113, %rd113, -1;
	setp.ne.s64 	%p7, %rd113, 0;
	@%p7 bra 	$L__BB2_8;
$L__BB2_9:
	setp.eq.s64 	%p8, %rd11, 0;
	@%p8 bra 	$L__BB2_15;
	and.b64  	%rd122, %rd11, 3;
	setp.lt.u64 	%p9, %rd11, 4;
	mov.b64 	%rd121, 0;
	@%p9 bra 	$L__BB2_13;
	and.b64  	%rd121, %rd11, -4;
	add.s64 	%rd87, %rd10, %rd12;
	add.s64 	%rd88, %rd87, %rd1;
	add.s64 	%rd119, %rd88, 1;
	add.s64 	%rd89, %rd13, %rd2;
	add.s64 	%rd118, %rd89, 3;
	mov.u64 	%rd120, %rd121;
$L__BB2_12:
	ld.global.u8 	%rs7, [%rd118+-3];
	st.global.u8 	[%rd119+-1], %rs7;
	ld.global.u8 	%rs8, [%rd118+-2];
	st.global.u8 	[%rd119], %rs8;
	ld.global.u8 	%rs9, [%rd118+-1];
	st.global.u8 	[%rd119+1], %rs9;
	ld.global.u8 	%rs10, [%rd118];
	st.global.u8 	[%rd119+2], %rs10;
	add.s64 	%rd120, %rd120, -4;
	add.s64 	%rd119, %rd119, 4;
	add.s64 	%rd118, %rd118, 4;
	setp.ne.s64 	%p10, %rd120, 0;
	@%p10 bra 	$L__BB2_12;
$L__BB2_13:
	setp.eq.s64 	%p11, %rd122, 0;
	@%p11 bra 	$L__BB2_15;
$L__BB2_14:
	.pragma "nounroll";
	ld.param.u64 	%rd111, [_Z16parent_cond_hookmPmS_PbPcS_S1_S__param_6];
	add.s64 	%rd90, %rd121, %rd13;
	add.s64 	%rd91, %rd2, %rd90;
	ld.global.u8 	%rs11, [%rd91];
	add.s64 	%rd92, %rd121, %rd10;
	cvta.to.global.u64 	%rd93, %rd111;
	mad.lo.s64 	%rd94, %rd5, 5000, %rd93;
	add.s64 	%rd95, %rd94, %rd92;
	st.global.u8 	[%rd95], %rs11;
	add.s64 	%rd96, %rd121, 1;
	and.b64  	%rd121, %rd96, 4294967295;
	add.s64 	%rd122, %rd122, -1;
	setp.ne.s64 	%p12, %rd122, 0;
	@%p12 bra 	$L__BB2_14;
$L__BB2_15:
	add.s64 	%rd97, %rd11, %rd10;
	add.s64 	%rd99, %rd3, %rd71;
	st.global.u64 	[%rd99], %rd97;
	st.global.u64 	[%rd9], %rd8;
	bra.uni 	$L__BB2_23;
$L__BB2_16:
	add.s64 	%rd101, %rd4, %rd71;
	ld.global.u64 	%rd44, [%rd101];
	mul.lo.s64 	%rd45, %rd5, 5000;
	setp.eq.s64 	%p13, %rd44, 0;
	@%p13 bra 	$L__BB2_22;
	and.b64  	%rd128, %rd44, 3;
	setp.lt.u64 	%p14, %rd44, 4;
	mov.b64 	%rd129, 0;
	@%p14 bra 	$L__BB2_20;
	and.b64  	%rd129, %rd44, -4;
	add.s64 	%rd103, %rd45, %rd2;
	add.s64 	%rd125, %rd103, 1;
	add.s64 	%rd104, %rd45, %rd1;
	add.s64 	%rd124, %rd104, 3;
	mov.u64 	%rd126, %rd129;
$L__BB2_19:
	ld.global.u8 	%rs12, [%rd125+-1];
	st.global.u8 	[%rd124+-3], %rs12;
	ld.global.u8 	%rs13, [%rd125];
	st.global.u8 	[%rd124+-2], %rs13;
	ld.global.u8 	%rs14, [%rd125+1];
	st.global.u8 	[%rd124+-1], %rs14;
	ld.global.u8 	%rs15, [%rd125+2];
	st.global.u8 	[%rd124], %rs15;
	add.s64 	%rd126, %rd126, -4;
	add.s64 	%rd125, %rd125, 4;
	add.s64 	%rd124, %rd124, 4;
	setp.ne.s64 	%p15, %rd126, 0;
	@%p15 bra 	$L__BB2_19;
$L__BB2_20:
	setp.eq.s64 	%p16, %rd128, 0;
	@%p16 bra 	$L__BB2_22;
$L__BB2_21:
	.pragma "nounroll";
	add.s64 	%rd105, %rd129, %rd45;
	add.s64 	%rd106, %rd2, %rd105;
	ld.global.u8 	%rs16, [%rd106];
	add.s64 	%rd107, %rd1, %rd105;
	st.global.u8 	[%rd107], %rs16;
	add.s64 	%rd108, %rd129, 1;
	and.b64  	%rd129, %rd108, 4294967295;
	add.s64 	%rd128, %rd128, -1;
	setp.ne.s64 	%p17, %rd128, 0;
	@%p17 bra 	$L__BB2_21;
$L__BB2_22:
	add.s64 	%rd110, %rd3, %rd71;
	st.global.u64 	[%rd110], %rd44;
$L__BB2_23:
	ret;

}
	// .globl	_Z17naive_uncond_hookmPmS_PcS_Pb
.visible .entry _Z17naive_uncond_hookmPmS_PcS_Pb(
	.param .u64 _Z17naive_uncond_hookmPmS_PcS_Pb_param_0,
	.param .u64 .ptr .align 1 _Z17naive_uncond_hookmPmS_PcS_Pb_param_1,
	.param .u64 .ptr .align 1 _Z17naive_uncond_hookmPmS_PcS_Pb_param_2,
	.param .u64 .ptr .align 1 _Z17naive_uncond_hookmPmS_PcS_Pb_param_3,
	.param .u64 .ptr .align 1 _Z17naive_uncond_hookmPmS_PcS_Pb_param_4,
	.param .u64 .ptr .align 1 _Z17naive_uncond_hookmPmS_PcS_Pb_param_5
)
{
	.reg .pred 	%p<5>;
	.reg .b16 	%rs<2>;
	.reg .b32 	%r<5>;
	.reg .b64 	%rd<29>;

	ld.param.u64 	%rd8, [_Z17naive_uncond_hookmPmS_PcS_Pb_param_0];
	ld.param.u64 	%rd4, [_Z17naive_uncond_hookmPmS_PcS_Pb_param_1];
	ld.param.u64 	%rd5, [_Z17naive_uncond_hookmPmS_PcS_Pb_param_2];
	ld.param.u64 	%rd6, [_Z17naive_uncond_hookmPmS_PcS_Pb_param_4];
	ld.param.u64 	%rd7, [_Z17naive_uncond_hookmPmS_PcS_Pb_param_5];
	mov.u32 	%r1, %tid.x;
	mov.u32 	%r2, %ctaid.x;
	mov.u32 	%r3, %ntid.x;
	mad.lo.s32 	%r4, %r2, %r3, %r1;
	cvt.u64.u32 	%rd1, %r4;
	setp.le.u64 	%p1, %rd8, %rd1;
	@%p1 bra 	$L__BB3_3;
	cvta.to.global.u64 	%rd9, %rd6;
	cvta.to.global.u64 	%rd10, %rd4;
	cvta.to.global.u64 	%rd11, %rd5;
	cvta.to.global.u64 	%rd12, %rd7;
	shl.b64 	%rd13, %rd1, 3;
	add.s64 	%rd14, %rd10, %rd13;
	ld.global.u64 	%rd15, [%rd14];
	add.s64 	%rd16, %rd11, %rd13;
	ld.global.u64 	%rd17, [%rd16];
	shl.b64 	%rd18, %rd15, 3;
	add.s64 	%rd19, %rd9, %rd18;
	ld.global.u64 	%rd20, [%rd19];
	shl.b64 	%rd22, %rd17, 3;
	add.s64 	%rd23, %rd9, %rd22;
	ld.global.u64 	%rd24, [%rd23];
	shl.b64 	%rd25, %rd20, 3;
	add.s64 	%rd3, %rd9, %rd25;
	add.s64 	%rd26, %rd12, %rd15;
	ld.global.u8 	%rs1, [%rd26];
	setp.eq.s16 	%p2, %rs1, 0;
	setp.eq.s64 	%p3, %rd20, %rd24;
	or.pred  	%p4, %p2, %p3;
	@%p4 bra 	$L__BB3_3;
	ld.global.u64 	%rd27, [%rd3];
	atom.relaxed.global.cas.b64 	%rd28, [%rd3], %rd27, %rd24;
$L__BB3_3:
	ret;

}
	// .globl	_Z12shortcuttingmPmS_Pb
.visible .entry _Z12shortcuttingmPmS_Pb(
	.param .u64 _Z12shortcuttingmPmS_Pb_param_0,
	.param .u64 .ptr .align 1 _Z12shortcuttingmPmS_Pb_param_1,
	.param .u64 .ptr .align 1 _Z12shortcuttingmPmS_Pb_param_2,
	.param .u64 .ptr .align 1 _Z12shortcuttingmPmS_Pb_param_3
)
{
	.reg .pred 	%p<3>;
	.reg .b16 	%rs<2>;
	.reg .b32 	%r<5>;
	.reg .b64 	%rd<14>;

	ld.param.u64 	%rd5, [_Z12shortcuttingmPmS_Pb_param_0];
	ld.param.u64 	%rd2, [_Z12shortcuttingmPmS_Pb_param_1];
	ld.param.u64 	%rd3, [_Z12shortcuttingmPmS_Pb_param_2];
	ld.param.u64 	%rd4, [_Z12shortcuttingmPmS_Pb_param_3];
	mov.u32 	%r1, %tid.x;
	mov.u32 	%r2, %ctaid.x;
	mov.u32 	%r3, %ntid.x;
	mad.lo.s32 	%r4, %r2, %r3, %r1;
	cvt.u64.u32 	%rd1, %r4;
	setp.le.u64 	%p1, %rd5, %rd1;
	@%p1 bra 	$L__BB4_3;
	cvta.to.global.u64 	%rd6, %rd4;
	add.s64 	%rd7, %rd6, %rd1;
	ld.global.u8 	%rs1, [%rd7];
	setp.ne.s16 	%p2, %rs1, 0;
	@%p2 bra 	$L__BB4_3;
	cvta.to.global.u64 	%rd8, %rd3;
	shl.b64 	%rd9, %rd1, 3;
	add.s64 	%rd10, %rd8, %rd9;
	ld.global.u64 	%rd11, [%rd10];
	cvta.to.global.u64 	%rd12, %rd2;
	add.s64 	%rd13, %rd12, %rd9;
	st.global.u64 	[%rd13], %rd11;
$L__BB4_3:
	ret;

}
	// .globl	_Z15setGrandparentsmPmS_
.visible .entry _Z15setGrandparentsmPmS_(
	.param .u64 _Z15setGrandparentsmPmS__param_0,
	.param .u64 .ptr .align 1 _Z15setGrandparentsmPmS__param_1,
	.param .u64 .ptr .align 1 _Z15setGrandparentsmPmS__param_2
)
{
	.reg .pred 	%p<2>;
	.reg .b32 	%r<5>;
	.reg .b64 	%rd<14>;

	ld.param.u64 	%rd4, [_Z15setGrandparentsmPmS__param_0];
	ld.param.u64 	%rd2, [_Z15setGrandparentsmPmS__param_1];
	ld.param.u64 	%rd3, [_Z15setGrandparentsmPmS__param_2];
	mov.u32 	%r1, %tid.x;
	mov.u32 	%r2, %ctaid.x;
	mov.u32 	%r3, %ntid.x;
	mad.lo.s32 	%r4, %r2, %r3, %r1;
	cvt.u64.u32 	%rd1, %r4;
	setp.le.u64 	%p1, %rd4, %rd1;
	@%p1 bra 	$L__BB5_2;
	cvta.to.global.u64 	%rd5, %rd2;
	cvta.to.global.u64 	%rd6, %rd3;
	shl.b64 	%rd7, %rd1, 3;
	add.s64 	%rd8, %rd5, %rd7;
	ld.global.u64 	%rd9, [%rd8];
	shl.b64 	%rd10, %rd9, 3;
	add.s64 	%rd11, %rd5, %rd10;
	ld.global.u64 	%rd12, [%rd11];
	add.s64 	%rd13, %rd6, %rd7;
	st.global.u64 	[%rd13], %rd12;
$L__BB5_2:
	ret;

}
	// .globl	_Z10reset_starmPb
.visible .entry _Z10reset_starmPb(
	.param .u64 _Z10reset_starmPb_param_0,
	.param .u64 .ptr .align 1 _Z10reset_starmPb_param_1
)
{
	.reg .pred 	%p<2>;
	.reg .b16 	%rs<2>;
	.reg .b32 	%r<5>;
	.reg .b64 	%rd<6>;

	ld.param.u64 	%rd3, [_Z10reset_starmPb_param_0];
	ld.param.u64 	%rd2, [_Z10reset_starmPb_param_1];
	mov.u32 	%r1, %tid.x;
	mov.u32 	%r2, %ctaid.x;
	mov.u32 	%r3, %ntid.x;
	mad.lo.s32 	%r4, %r2, %r3, %r1;
	cvt.u64.u32 	%rd1, %r4;
	setp.le.u64 	%p1, %rd3, %rd1;
	@%p1 bra 	$L__BB6_2;
	cvta.to.global.u64 	%rd4, %rd2;
	add.s64 	%rd5, %rd4, %rd1;
	mov.b16 	%rs1, 1;
	st.global.u8 	[%rd5], %rs1;
$L__BB6_2:
	ret;

}
	// .globl	_Z11init_parentmPm
.visible .entry _Z11init_parentmPm(
	.param .u64 _Z11init_parentmPm_param_0,
	.param .u64 .ptr .align 1 _Z11init_parentmPm_param_1
)
{
	.reg .pred 	%p<2>;
	.reg .b32 	%r<5>;
	.reg .b64 	%rd<7>;

	ld.param.u64 	%rd3, [_Z11init_parentmPm_param_0];
	ld.param.u64 	%rd2, [_Z11init_parentmPm_param_1];
	mov.u32 	%r1, %tid.x;
	mov.u32 	%r2, %ctaid.x;
	mov.u32 	%r3, %ntid.x;
	mad.lo.s32 	%r4, %r2, %r3, %r1;
	cvt.u64.u32 	%rd1, %r4;
	setp.le.u64 	%p1, %rd3, %rd1;
	@%p1 bra 	$L__BB7_2;
	cvta.to.global.u64 	%rd4, %rd2;
	shl.b64 	%rd5, %rd1, 3;
	add.s64 	%rd6, %rd4, %rd5;
	st.global.u64 	[%rd6], %rd1;
$L__BB7_2:
	ret;

}
	// .globl	_Z16init_contig_lensmPm
.visible .entry _Z16init_contig_lensmPm(
	.param .u64 _Z16init_contig_lensmPm_param_0,
	.param .u64 .ptr .align 1 _Z16init_contig_lensmPm_param_1
)
{
	.reg .pred 	%p<2>;
	.reg .b32 	%r<5>;
	.reg .b64 	%rd<8>;

	ld.param.u64 	%rd3, [_Z16init_contig_lensmPm_param_0];
	ld.param.u64 	%rd2, [_Z16init_contig_lensmPm_param_1];
	mov.u32 	%r1, %tid.x;
	mov.u32 	%r2, %ctaid.x;
	mov.u32 	%r3, %ntid.x;
	mad.lo.s32 	%r4, %r2, %r3, %r1;
	cvt.u64.u32 	%rd1, %r4;
	setp.le.u64 	%p1, %rd3, %rd1;
	@%p1 bra 	$L__BB8_2;
	cvta.to.global.u64 	%rd4, %rd2;
	shl.b64 	%rd5, %rd1, 3;
	add.s64 	%rd6, %rd4, %rd5;
	mov.b64 	%rd7, 0;
	st.global.u64 	[%rd6], %rd7;
$L__BB8_2:
	ret;

}
	// .globl	_Z18assert_contig_lensmPm
.visible .entry _Z18assert_contig_lensmPm(
	.param .u64 _Z18assert_contig_lensmPm_param_0,
	.param .u64 .ptr .align 1 _Z18assert_contig_lensmPm_param_1
)
{
	.local .align 8 .b8 	__local_depot9[8];
	.reg .b64 	%SP;
	.reg .b64 	%SPL;
	.reg .pred 	%p<3>;
	.reg .b32 	%r<7>;
	.reg .b64 	%rd<12>;

	mov.u64 	%SPL, __local_depot9;
	cvta.local.u64 	%SP, %SPL;
	ld.param.u64 	%rd3, [_Z18assert_contig_lensmPm_param_0];
	ld.param.u64 	%rd2, [_Z18assert_contig_lensmPm_param_1];
	mov.u32 	%r1, %tid.x;
	mov.u32 	%r2, %ctaid.x;
	mov.u32 	%r3, %ntid.x;
	mad.lo.s32 	%r4, %r2, %r3, %r1;
	cvt.u64.u32 	%rd1, %r4;
	setp.le.u64 	%p1, %rd3, %rd1;
	@%p1 bra 	$L__BB9_3;
	cvta.to.global.u64 	%rd4, %rd2;
	shl.b64 	%rd5, %rd1, 3;
	add.s64 	%rd6, %rd4, %rd5;
	ld.global.u64 	%rd7, [%rd6];
	setp.eq.s64 	%p2, %rd7, 0;
	@%p2 bra 	$L__BB9_3;
	add.u64 	%rd8, %SP, 0;
	add.u64 	%rd9, %SPL, 0;
	st.local.u64 	[%rd9], %rd1;
	mov.u64 	%rd10, $str;
	cvta.global.u64 	%rd11, %rd10;
	{ // callseq 0, 0
	.param .b64 param0;
	st.param.b64 	[param0], %rd11;
	.param .b64 param1;
	st.param.b64 	[param1], %rd8;
	.param .b32 retval0;
	call.uni (retval0), 
	vprintf, 
	(
	param0, 
	param1
	);
	ld.param.b32 	%r5, [retval0];
	} // callseq 0
$L__BB9_3:
	ret;

}
	// .globl	_Z12init_contigsmmPmS_PcS0_S_
.visible .entry _Z12init_contigsmmPmS_PcS0_S_(
	.param .u64 _Z12init_contigsmmPmS_PcS0_S__param_0,
	.param .u64 _Z12init_contigsmmPmS_PcS0_S__param_1,
	.param .u64 .ptr .align 1 _Z12init_contigsmmPmS_PcS0_S__param_2,
	.param .u64 .ptr .align 1 _Z12init_contigsmmPmS_PcS0_S__param_3,
	.param .u64 .ptr .align 1 _Z12init_contigsmmPmS_PcS0_S__param_4,
	.param .u64 .ptr .align 1 _Z12init_contigsmmPmS_PcS0_S__param_5,
	.param .u64 .ptr .align 1 _Z12init_contigsmmPmS_PcS0_S__param_6
)
{
	.reg .pred 	%p<2>;
	.reg .b16 	%rs<2>;
	.reg .b32 	%r<5>;
	.reg .b64 	%rd<20>;

	ld.param.u64 	%rd6, [_Z12init_contigsmmPmS_PcS0_S__param_0];
	ld.param.u64 	%rd2, [_Z12init_contigsmmPmS_PcS0_S__param_2];
	ld.param.u64 	%rd3, [_Z12init_contigsmmPmS_PcS0_S__param_4];
	ld.param.u64 	%rd4, [_Z12init_contigsmmPmS_PcS0_S__param_5];
	ld.param.u64 	%rd5, [_Z12init_contigsmmPmS_PcS0_S__param_6];
	mov.u32 	%r1, %tid.x;
	mov.u32 	%r2, %ctaid.x;
	mov.u32 	%r3, %ntid.x;
	mad.lo.s32 	%r4, %r2, %r3, %r1;
	cvt.u64.u32 	%rd1, %r4;
	setp.le.u64 	%p1, %rd6, %rd1;
	@%p1 bra 	$L__BB10_2;
	cvta.to.global.u64 	%rd7, %rd3;
	cvta.to.global.u64 	%rd8, %rd2;
	cvta.to.global.u64 	%rd9, %rd4;
	cvta.to.global.u64 	%rd10, %rd5;
	add.s64 	%rd11, %rd7, %rd1;
	ld.global.u8 	%rs1, [%rd11];
	shl.b64 	%rd12, %rd1, 3;
	add.s64 	%rd13, %rd8, %rd12;
	ld.global.u64 	%rd14, [%rd13];
	mad.lo.s64 	%rd15, %rd14, 5000, %rd9;
	st.global.u8 	[%rd15], %rs1;
	ld.global.u64 	%rd16, [%rd13];
	shl.b64 	%rd17, %rd16, 3;
	add.s64 	%rd18, %rd10, %rd17;
	mov.b64 	%rd19, 1;
	st.global.u64 	[%rd18], %rd19;
$L__BB10_2:
	ret;

}
	// .globl	_Z11copy_kernelPdS_m
.visible .entry _Z11copy_kernelPdS_m(
	.param .u64 .ptr .align 1 _Z11copy_kernelPdS_m_param_0,
	.param .u64 .ptr .align 1 _Z11copy_kernelPdS_m_param_1,
	.param .u64 _Z11copy_kernelPdS_m_param_2
)
{
	.reg .pred 	%p<2>;
	.reg .b32 	%r<5>;
	.reg .b64 	%rd<10>;
	.reg .b64 	%fd<2>;

	ld.param.u64 	%rd2, [_Z11copy_kernelPdS_m_param_0];
	ld.param.u64 	%rd3, [_Z11copy_kernelPdS_m_param_1];
	ld.param.u64 	%rd4, [_Z11copy_kernelPdS_m_param_2];
	mov.u32 	%r1, %tid.x;
	mov.u32 	%r2, %ctaid.x;
	mov.u32 	%r3, %ntid.x;
	mad.lo.s32 	%r4, %r2, %r3, %r1;
	cvt.s64.s32 	%rd1, %r4;
	setp.le.u64 	%p1, %rd4, %rd1;
	@%p1 bra 	$L__BB11_2;
	cvta.to.global.u64 	%rd5, %rd3;
	cvta.to.global.u64 	%rd6, %rd2;
	shl.b64 	%rd7, %rd1, 3;
	add.s64 	%rd8, %rd5, %rd7;
	ld.global.f64 	%fd1, [%rd8];
	add.s64 	%rd9, %rd6, %rd7;
	st.global.f64 	[%rd9], %fd1;
$L__BB11_2:
	ret;

}
	// .globl	_Z16uint_copy_kernelPmS_m
.visible .entry _Z16uint_copy_kernelPmS_m(
	.param .u64 .ptr .align 1 _Z16uint_copy_kernelPmS_m_param_0,
	.param .u64 .ptr .align 1 _Z16uint_copy_kernelPmS_m_param_1,
	.param .u64 _Z16uint_copy_kernelPmS_m_param_2
)
{
	.reg .pred 	%p<2>;
	.reg .b32 	%r<5>;
	.reg .b64 	%rd<11>;

	ld.param.u64 	%rd2, [_Z16uint_copy_kernelPmS_m_param_0];
	ld.param.u64 	%rd3, [_Z16uint_copy_kernelPmS_m_param_1];
	ld.param.u64 	%rd4, [_Z16uint_copy_kernelPmS_m_param_2];
	mov.u32 	%r1, %tid.x;
	mov.u32 	%r2, %ctaid.x;
	mov.u32 	%r3, %ntid.x;
	mad.lo.s32 	%r4, %r2, %r3, %r1;
	cvt.u64.u32 	%rd1, %r4;
	setp.le.u64 	%p1, %rd4, %rd1;
	@%p1 bra 	$L__BB12_2;
	cvta.to.global.u64 	%rd5, %rd3;
	cvta.to.global.u64 	%rd6, %rd2;
	shl.b64 	%rd7, %rd1, 3;
	add.s64 	%rd8, %rd5, %rd7;
	ld.global.u64 	%rd9, [%rd8];
	add.s64 	%rd10, %rd6, %rd7;
	st.global.u64 	[%rd10], %rd9;
$L__BB12_2:
	ret;

}
	// .globl	_Z16copy_kernel_charPcS_m
.visible .entry _Z16copy_kernel_charPcS_m(
	.param .u64 .ptr .align 1 _Z16copy_kernel_charPcS_m_param_0,
	.param .u64 .ptr .align 1 _Z16copy_kernel_charPcS_m_param_1,
	.param .u64 _Z16copy_kernel_charPcS_m_param_2
)
{
	.local .align 8 .b8 	__local_depot13[8];
	.reg .b64 	%SP;
	.reg .b64 	%SPL;
	.reg .pred 	%p<2>;
	.reg .b16 	%rs<2>;
	.reg .b32 	%r<7>;
	.reg .b64 	%rd<13>;

	mov.u64 	%SPL, __local_depot13;
	cvta.local.u64 	%SP, %SPL;
	ld.param.u64 	%rd2, [_Z16copy_kernel_charPcS_m_param_0];
	ld.param.u64 	%rd3, [_Z16copy_kernel_charPcS_m_param_1];
	ld.param.u64 	%rd4, [_Z16copy_kernel_charPcS_m_param_2];
	mov.u32 	%r2, %tid.x;
	mov.u32 	%r3, %ctaid.x;
	mov.u32 	%r4, %ntid.x;
	mad.lo.s32 	%r1, %r3, %r4, %r2;
	cvt.s64.s32 	%rd1, %r1;
	setp.le.u64 	%p1, %rd4, %rd1;
	@%p1 bra 	$L__BB13_2;
	add.u64 	%rd5, %SP, 0;
	add.u64 	%rd6, %SPL, 0;
	cvta.to.global.u64 	%rd7, %rd3;
	cvta.to.global.u64 	%rd8, %rd2;
	st.local.u32 	[%rd6], %r1;
	mov.u64 	%rd9, $str$1;
	cvta.global.u64 	%rd10, %rd9;
	{ // callseq 1, 0
	.param .b64 param0;
	st.param.b64 	[param0], %rd10;
	.param .b64 param1;
	st.param.b64 	[param1], %rd5;
	.param .b32 retval0;
	call.uni (retval0), 
	vprintf, 
	(
	param0, 
	param1
	);
	ld.param.b32 	%r5, [retval0];
	} // callseq 1
	add.s64 	%rd11, %rd7, %rd1;
	ld.global.u8 	%rs1, [%rd11];
	add.s64 	%rd12, %rd8, %rd1;
	st.global.u8 	[%rd12], %rs1;
$L__BB13_2:
	ret;

}
	// .globl	_Z12update_leadsmPcPmmS_S0_S0_
.visible .entry _Z12update_leadsmPcPmmS_S0_S0_(
	.param .u64 _Z12update_leadsmPcPmmS_S0_S0__param_0,
	.param .u64 .ptr .align 1 _Z12update_leadsmPcPmmS_S0_S0__param_1,
	.param .u64 .ptr .align 1 _Z12update_leadsmPcPmmS_S0_S0__param_2,
	.param .u64 _Z12update_leadsmPcPmmS_S0_S0__param_3,
	.param .u64 .ptr .align 1 _Z12update_leadsmPcPmmS_S0_S0__param_4,
	.param .u64 .ptr .align 1 _Z12update_leadsmPcPmmS_S0_S0__param_5,
	.param .u64 .ptr .align 1 _Z12update_leadsmPcPmmS_S0_S0__param_6
)
{
	.reg .pred 	%p<5>;
	.reg .b16 	%rs<3>;
	.reg .b32 	%r<5>;
	.reg .b64 	%rd<46>;

	ld.param.u64 	%rd11, [_Z12update_leadsmPcPmmS_S0_S0__param_1];
	ld.param.u64 	%rd12, [_Z12update_leadsmPcPmmS_S0_S0__param_2];
	ld.param.u64 	%rd16, [_Z12update_leadsmPcPmmS_S0_S0__param_3];
	ld.param.u64 	%rd13, [_Z12update_leadsmPcPmmS_S0_S0__param_4];
	ld.param.u64 	%rd14, [_Z12update_leadsmPcPmmS_S0_S0__param_5];
	ld.param.u64 	%rd15, [_Z12update_leadsmPcPmmS_S0_S0__param_6];
	mov.u32 	%r1, %tid.x;
	mov.u32 	%r2, %ctaid.x;
	mov.u32 	%r3, %ntid.x;
	mad.lo.s32 	%r4, %r2, %r3, %r1;
	cvt.u64.u32 	%rd1, %r4;
	setp.le.u64 	%p1, %rd16, %rd1;
	@%p1 bra 	$L__BB14_6;
	cvta.to.global.u64 	%rd18, %rd12;
	cvta.to.global.u64 	%rd19, %rd15;
	shl.b64 	%rd20, %rd1, 3;
	add.s64 	%rd21, %rd19, %rd20;
	ld.global.u64 	%rd2, [%rd21];
	shl.b64 	%rd22, %rd2, 3;
	add.s64 	%rd3, %rd18, %rd22;
	ld.global.u64 	%rd23, [%rd3];
	setp.eq.s64 	%p2, %rd23, 1;
	mov.b64 	%rd44, 1;
	@%p2 bra 	$L__BB14_3;
	mov.u64 	%rd24, $str$2;
	cvta.global.u64 	%rd25, %rd24;
	mov.u64 	%rd26, $str$3;
	cvta.global.u64 	%rd27, %rd26;
	mov.u64 	%rd28, __unnamed_1;
	cvta.global.u64 	%rd29, %rd28;
	{ // callseq 2, 0
	.param .b64 param0;
	st.param.b64 	[param0], %rd25;
	.param .b64 param1;
	st.param.b64 	[param1], %rd27;
	.param .b32 param2;
	st.param.b32 	[param2], 426;
	.param .b64 param3;
	st.param.b64 	[param3], %rd29;
	.param .b64 param4;
	st.param.b64 	[param4], 1;
	call.uni 
	__assertfail, 
	(
	param0, 
	param1, 
	param2, 
	param3, 
	param4
	);
	} // callseq 2
	ld.global.u64 	%rd44, [%rd3];
$L__BB14_3:
	cvta.to.global.u64 	%rd30, %rd14;
	add.s64 	%rd32, %rd30, %rd20;
	ld.global.u64 	%rd33, [%rd32];
	add.s64 	%rd34, %rd44, %rd33;
	st.global.u64 	[%rd3], %rd34;
	cvta.to.global.u64 	%rd35, %rd11;
	mad.lo.s64 	%rd6, %rd2, 5000, %rd35;
	ld.global.u8 	%rs1, [%rd6];
	add.s64 	%rd36, %rd6, %rd34;
	st.global.u8 	[%rd36+-1], %rs1;
	ld.global.u64 	%rd37, [%rd3];
	setp.eq.s64 	%p3, %rd37, 1;
	@%p3 bra 	$L__BB14_6;
	mul.lo.s64 	%rd7, %rd1, 5000;
	cvta.to.global.u64 	%rd8, %rd13;
	mov.b64 	%rd45, 0;
$L__BB14_5:
	add.s64 	%rd39, %rd45, %rd7;
	add.s64 	%rd40, %rd8, %rd39;
	ld.global.u8 	%rs2, [%rd40];
	add.s64 	%rd41, %rd6, %rd45;
	st.global.u8 	[%rd41], %rs2;
	add.s64 	%rd45, %rd45, 1;
	ld.global.u64 	%rd42, [%rd3];
	add.s64 	%rd43, %rd42, -1;
	setp.gt.u64 	%p4, %rd43, %rd45;
	@%p4 bra 	$L__BB14_5;
$L__BB14_6:
	ret;

}
	// .globl	_Z10vec_kerneliPi
.visible .entry _Z10vec_kerneliPi(
	.param .u32 _Z10vec_kerneliPi_param_0,
	.param .u64 .ptr .align 1 _Z10vec_kerneliPi_param_1
)
{
	.reg .pred 	%p<2>;
	.reg .b32 	%r<7>;
	.reg .b64 	%rd<5>;

	ld.param.u32 	%r2, [_Z10vec_kerneliPi_param_0];
	ld.param.u64 	%rd1, [_Z10vec_kerneliPi_param_1];
	mov.u32 	%r3, %tid.x;
	mov.u32 	%r4, %ctaid.x;
	mov.u32 	%r5, %ntid.x;
	mad.lo.s32 	%r1, %r4, %r5, %r3;
	setp.ge.s32 	%p1, %r1, %r2;
	@%p1 bra 	$L__BB15_2;
	cvta.to.global.u64 	%rd2, %rd1;
	mul.wide.s32 	%rd3, %r1, 4;
	add.s64 	%rd4, %rd2, %rd3;
	mov.b32 	%r6, 1;
	st.global.u32 	[%rd4], %r6;
$L__BB15_2:
	ret;

}
	// .globl	_Z12clear_kerneliPc
.visible .entry _Z12clear_kerneliPc(
	.param .u32 _Z12clear_kerneliPc_param_0,
	.param .u64 .ptr .align 1 _Z12clear_kerneliPc_param_1
)
{
	.reg .pred 	%p<2>;
	.reg .b16 	%rs<2>;
	.reg .b32 	%r<6>;
	.reg .b64 	%rd<5>;

	ld.param.u32 	%r2, [_Z12clear_kerneliPc_param_0];
	ld.param.u64 	%rd1, [_Z12clear_kerneliPc_param_1];
	mov.u32 	%r3, %tid.x;
	mov.u32 	%r4, %ctaid.x;
	mov.u32 	%r5, %ntid.x;
	mad.lo.s32 	%r1, %r4, %r5, %r3;
	setp.ge.s32 	%p1, %r1, %r2;
	@%p1 bra 	$L__BB16_2;
	cvta.to.global.u64 	%rd2, %rd1;
	cvt.s64.s32 	%rd3, %r1;
	add.s64 	%rd4, %rd2, %rd3;
	mov.b16 	%rs1, 32;
	st.global.u8 	[%rd4], %rs1;
$L__BB16_2:
	ret;

}
	// .globl	_Z11check_starsmPbPi
.visible .entry _Z11check_starsmPbPi(
	.param .u64 _Z11check_starsmPbPi_param_0,
	.param .u64 .ptr .align 1 _Z11check_starsmPbPi_param_1,
	.param .u64 .ptr .align 1 _Z11check_starsmPbPi_param_2
)
{
	.reg .pred 	%p<3>;
	.reg .b16 	%rs<2>;
	.reg .b32 	%r<6>;
	.reg .b64 	%rd<8>;

	ld.param.u64 	%rd4, [_Z11check_starsmPbPi_param_0];
	ld.param.u64 	%rd2, [_Z11check_starsmPbPi_param_1];
	ld.param.u64 	%rd3, [_Z11check_starsmPbPi_param_2];
	mov.u32 	%r1, %tid.x;
	mov.u32 	%r2, %ctaid.x;
	mov.u32 	%r3, %ntid.x;
	mad.lo.s32 	%r4, %r2, %r3, %r1;
	cvt.u64.u32 	%rd1, %r4;
	setp.le.u64 	%p1, %rd4, %rd1;
	@%p1 bra 	$L__BB17_3;
	cvta.to.global.u64 	%rd5, %rd2;
	add.s64 	%rd6, %rd5, %rd1;
	ld.global.u8 	%rs1, [%rd6];
	setp.eq.s16 	%p2, %rs1, 0;
	@%p2 bra 	$L__BB17_3;
	cvta.to.global.u64 	%rd7, %rd3;
	mov.b32 	%r5, 0;
	st.global.u32 	[%rd7], %r5;
$L__BB17_3:
	ret;

}
	// .globl	_Z22parent_star_gp_comparemPmS_Pb
.visible .entry _Z22parent_star_gp_comparemPmS_Pb(
	.param .u64 _Z22parent_star_gp_comparemPmS_Pb_param_0,
	.param .u64 .ptr .align 1 _Z22parent_star_gp_comparemPmS_Pb_param_1,
	.param .u64 .ptr .align 1 _Z22parent_star_gp_comparemPmS_Pb_param_2,
	.param .u64 .ptr .align 1 _Z22parent_star_gp_comparemPmS_Pb_param_3
)
{
	.reg .pred 	%p<3>;
	.reg .b16 	%rs<2>;
	.reg .b32 	%r<5>;
	.reg .b64 	%rd<15>;

	ld.param.u64 	%rd5, [_Z22parent_star_gp_comparemPmS_Pb_param_0];
	ld.param.u64 	%rd2, [_Z22parent_star_gp_comparemPmS_Pb_param_1];
	ld.param.u64 	%rd3, [_Z22parent_star_gp_comparemPmS_Pb_param_2];
	ld.param.u64 	%rd4, [_Z22parent_star_gp_comparemPmS_Pb_param_3];
	mov.u32 	%r1, %tid.x;
	mov.u32 	%r2, %ctaid.x;
	mov.u32 	%r3, %ntid.x;
	mad.lo.s32 	%r4, %r2, %r3, %r1;
	cvt.s64.s32 	%rd1, %r4;
	setp.le.u64 	%p1, %rd5, %rd1;
	@%p1 bra 	$L__BB18_3;
	cvta.to.global.u64 	%rd6, %rd3;
	cvta.to.global.u64 	%rd7, %rd2;
	shl.b64 	%rd8, %rd1, 3;
	add.s64 	%rd9, %rd6, %rd8;
	ld.global.u64 	%rd10, [%rd9];
	add.s64 	%rd11, %rd7, %rd8;
	ld.global.u64 	%rd12, [%rd11];
	setp.ne.s64 	%p2, %rd10, %rd12;
	@%p2 bra 	$L__BB18_3;
	cvta.to.global.u64 	%rd13, %rd4;
	add.s64 	%rd14, %rd13, %rd1;
	mov.b16 	%rs1, 0;
	st.global.u8 	[%rd14], %rs1;
$L__BB18_3:
	ret;

}
	// .globl	_Z11star_parentmPmPb
.visible .entry _Z11star_parentmPmPb(
	.param .u64 _Z11star_parentmPmPb_param_0,
	.param .u64 .ptr .align 1 _Z11star_parentmPmPb_param_1,
	.param .u64 .ptr .align 1 _Z11star_parentmPmPb_param_2
)
{
	.reg .pred 	%p<2>;
	.reg .b16 	%rs<2>;
	.reg .b32 	%r<5>;
	.reg .b64 	%rd<12>;

	ld.param.u64 	%rd4, [_Z11star_parentmPmPb_param_0];
	ld.param.u64 	%rd2, [_Z11star_parentmPmPb_param_1];
	ld.param.u64 	%rd3, [_Z11star_parentmPmPb_param_2];
	mov.u32 	%r1, %tid.x;
	mov.u32 	%r2, %ctaid.x;
	mov.u32 	%r3, %ntid.x;
	mad.lo.s32 	%r4, %r2, %r3, %r1;
	cvt.s64.s32 	%rd1, %r4;
	setp.le.u64 	%p1, %rd4, %rd1;
	@%p1 bra 	$L__BB19_2;
	cvta.to.global.u64 	%rd5, %rd2;
	cvta.to.global.u64 	%rd6, %rd3;
	shl.b64 	%rd7, %rd1, 3;
	add.s64 	%rd8, %rd5, %rd7;
	ld.global.u64 	%rd9, [%rd8];
	add.s64 	%rd10, %rd6, %rd9;
	ld.global.u8 	%rs1, [%rd10];
	add.s64 	%rd11, %rd6, %rd1;
	st.global.u8 	[%rd11], %rs1;
$L__BB19_2:
	ret;

}


// ===== COMPILED SASS (sm_100) =====

	.target	sm_100

	.elftype	@"ET_EXEC"


//--------------------- .note.nv.tkinfo           --------------------------
	.section	.note.nv.tkinfo,"",@"SHT_NOTE"
	.sectionflags	@"SHF_NOTE_NV_TKINFO"
	.tkinfo
        /*0018*/ 	.word	0x00000002
        /*0030*/ 	.string	""
        /*0030*/ 	.string	"ptxas"
        /*0030*/ 	.string	"Cuda compilation tools, release 13.0, V13.0.88"
        /*0030*/ 	.string	"Build cuda_13.0.r13.0/compiler.36424714_0"
        /*0030*/ 	.string	"-arch sm_100 -m 64 "



//--------------------- .note.nv.cuinfo           --------------------------
	.section	.note.nv.cuinfo,"",@"SHT_NOTE"
	.sectionflags	@"SHF_NOTE_NV_CUINFO"
        /*0018*/ 	.short	0x0002
        /*001a*/ 	.short	0x0064
        /*001c*/ 	.short	0x0082
	.zero		2


//--------------------- .nv.info                  --------------------------
	.section	.nv.info,"",@"SHT_CUDA_INFO"
	.align	4


	//----- nvinfo : EIATTR_REGCOUNT
	.align		4
        /*0000*/ 	.byte	0x04, 0x2f
        /*0002*/ 	.short	(.L_6 - .L_5)
	.align		4
.L_5:
        /*0004*/ 	.word	index@(_Z15mat_char_to_intmPmS_PcS_S_S_)
        /*0008*/ 	.word	0x00000010


	//----- nvinfo : EIATTR_FRAME_SIZE
	.align		4
.L_6:
        /*000c*/ 	.byte	0x04, 0x11
        /*000e*/ 	.short	(.L_8 - .L_7)
	.align		4
.L_7:
        /*0010*/ 	.word	index@(_Z15mat_char_to_intmPmS_PcS_S_S_)
        /*0014*/ 	.word	0x00000000


	//----- nvinfo : EIATTR_REGCOUNT
	.align		4
.L_8:
        /*0018*/ 	.byte	0x04, 0x2f
        /*001a*/ 	.short	(.L_10 - .L_9)
	.align		4
.L_9:
        /*001c*/ 	.word	index@(_Z15naive_cond_hookmPmS_PcS_Pb)
        /*0020*/ 	.word	0x00000010


	//----- nvinfo : EIATTR_FRAME_SIZE
	.align		4
.L_10:
        /*0024*/ 	.byte	0x04, 0x11
        /*0026*/ 	.short	(.L_12 - .L_11)
	.align		4
.L_11:
        /*0028*/ 	.word	index@(_Z15naive_cond_hookmPmS_PcS_Pb)
        /*002c*/ 	.word	0x00000000


	//----- nvinfo : EIATTR_REGCOUNT
	.align		4
.L_12:
        /*0030*/ 	.byte	0x04, 0x2f
        /*0032*/ 	.short	(.L_14 - .L_13)
	.align		4
.L_13:
        /*0034*/ 	.word	index@(_Z16parent_cond_hookmPmS_PbPcS_S1_S_)
        /*0038*/ 	.word	0x00000020


	//----- nvinfo : EIATTR_FRAME_SIZE
	.align		4
.L_14:
        /*003c*/ 	.byte	0x04, 0x11
        /*003e*/ 	.short	(.L_16 - .L_15)
	.align		4
.L_15:
        /*0040*/ 	.word	index@(_Z16parent_cond_hookmPmS_PbPcS_S1_S_)
        /*0044*/ 	.word	0x00000000


	//----- nvinfo : EIATTR_REGCOUNT
	.align		4
.L_16:
        /*0048*/ 	.byte	0x04, 0x2f
        /*004a*/ 	.short	(.L_18 - .L_17)
	.align		4
.L_17:
        /*004c*/ 	.word	index@(_Z17naive_uncond_hookmPmS_PcS_Pb)
        /*0050*/ 	.word	0x00000010


	//----- nvinfo : EIATTR_FRAME_SIZE
	.align		4
.L_18:
        /*0054*/ 	.byte	0x04, 0x11
        /*0056*/ 	.short	(.L_20 - .L_19)
	.align		4
.L_19:
        /*0058*/ 	.word	index@(_Z17naive_uncond_hookmPmS_PcS_Pb)
        /*005c*/ 	.word	0x00000000


	//----- nvinfo : EIATTR_REGCOUNT
	.align		4
.L_20:
        /*0060*/ 	.byte	0x04, 0x2f
        /*0062*/ 	.short	(.L_22 - .L_21)
	.align		4
.L_21:
        /*0064*/ 	.word	index@(_Z12shortcuttingmPmS_Pb)
        /*0068*/ 	.word	0x00000008


	//----- nvinfo : EIATTR_FRAME_SIZE
	.align		4
.L_22:
        /*006c*/ 	.byte	0x04, 0x11
        /*006e*/ 	.short	(.L_24 - .L_23)
	.align		4
.L_23:
        /*0070*/ 	.word	index@(_Z12shortcuttingmPmS_Pb)
        /*0074*/ 	.word	0x00000000


	//----- nvinfo : EIATTR_REGCOUNT
	.align		4
.L_24:
        /*0078*/ 	.byte	0x04, 0x2f
        /*007a*/ 	.short	(.L_26 - .L_25)
	.align		4
.L_25:
        /*007c*/ 	.word	index@(_Z15setGrandparentsmPmS_)
        /*0080*/ 	.word	0x0000000c


	//----- nvinfo : EIATTR_FRAME_SIZE
	.align		4
.L_26:
        /*0084*/ 	.byte	0x04, 0x11
        /*0086*/ 	.short	(.L_28 - .L_27)
	.align		4
.L_27:
        /*0088*/ 	.word	index@(_Z15setGrandparentsmPmS_)
        /*008c*/ 	.word	0x00000000


	//----- nvinfo : EIATTR_REGCOUNT
	.align		4
.L_28:
        /*0090*/ 	.byte	0x04, 0x2f
        /*0092*/ 	.short	(.L_30 - .L_29)
	.align		4
.L_29:
        /*0094*/ 	.word	index@(_Z10reset_starmPb)
        /*0098*/ 	.word	0x00000006


	//----- nvinfo : EIATTR_FRAME_SIZE
	.align		4
.L_30:
        /*009c*/ 	.byte	0x04, 0x11
        /*009e*/ 	.short	(.L_32 - .L_31)
	.align		4
.L_31:
        /*00a0*/ 	.word	index@(_Z10reset_starmPb)
        /*00a4*/ 	.word	0x00000000


	//----- nvinfo : EIATTR_REGCOUNT
	.align		4
.L_32:
        /*00a8*/ 	.byte	0x04, 0x2f
        /*00aa*/ 	.short	(.L_34 - .L_33)
	.align		4
.L_33:
        /*00ac*/ 	.word	index@(_Z11init_parentmPm)
        /*00b0*/ 	.word	0x00000008


	//----- nvinfo : EIATTR_FRAME_SIZE
	.align		4
.L_34:
        /*00b4*/ 	.byte	0x04, 0x11
        /*00b6*/ 	.short	(.L_36 - .L_35)
	.align		4
.L_35:
        /*00b8*/ 	.word	index@(_Z11init_parentmPm)
        /*00bc*/ 	.word	0x00000000


	//----- nvinfo : EIATTR_REGCOUNT
	.align		4
.L_36:
        /*00c0*/ 	.byte	0x04, 0x2f
        /*00c2*/ 	.short	(.L_38 - .L_37)
	.align		4
.L_37:
        /*00c4*/ 	.word	index@(_Z16init_contig_lensmPm)
        /*00c8*/ 	.word	0x00000006


	//----- nvinfo : EIATTR_FRAME_SIZE
	.align		4
.L_38:
        /*00cc*/ 	.byte	0x04, 0x11
        /*00ce*/ 	.short	(.L_40 - .L_39)
	.align		4
.L_39:
        /*00d0*/ 	.word	index@(_Z16init_contig_lensmPm)
        /*00d4*/ 	.word	0x00000000


	//----- nvinfo : EIATTR_REGCOUNT
	.align		4
.L_40:
        /*00d8*/ 	.byte	0x04, 0x2f
        /*00da*/ 	.short	(.L_42 - .L_41)
	.align		4
.L_41:
        /*00dc*/ 	.word	index@(_Z18assert_contig_lensmPm)
        /*00e0*/ 	.word	0x00000018


	//----- nvinfo : EIATTR_FRAME_SIZE
	.align		4
.L_42:
        /*00e4*/ 	.byte	0x04, 0x11
        /*00e6*/ 	.short	(.L_44 - .L_43)
	.align		4
.L_43:
        /*00e8*/ 	.word	index@(_Z18assert_contig_lensmPm)
        /*00ec*/ 	.word	0x00000008


	//----- nvinfo : EIATTR_REGCOUNT
	.align		4
.L_44:
        /*00f0*/ 	.byte	0x04, 0x2f
        /*00f2*/ 	.short	(.L_46 - .L_45)
	.align		4
.L_45:
        /*00f4*/ 	.word	index@(_Z12init_contigsmmPmS_PcS0_S_)
        /*00f8*/ 	.word	0x0000000e


	//----- nvinfo : EIATTR_FRAME_SIZE
	.align		4
.L_46:
        /*00fc*/ 	.byte	0x04, 0x11
        /*00fe*/ 	.short	(.L_48 - .L_47)
	.align		4
.L_47:
        /*0100*/ 	.word	index@(_Z12init_contigsmmPmS_PcS0_S_)
        /*0104*/ 	.word	0x00000000


	//----- nvinfo : EIATTR_REGCOUNT
	.align		4
.L_48:
        /*0108*/ 	.byte	0x04, 0x2f
        /*010a*/ 	.short	(.L_50 - .L_49)
	.align		4
.L_49:
        /*010c*/ 	.word	index@(_Z11copy_kernelPdS_m)
        /*0110*/ 	.word	0x00000008


	//----- nvinfo : EIATTR_FRAME_SIZE
	.align		4
.L_50:
        /*0114*/ 	.byte	0x04, 0x11
        /*0116*/ 	.short	(.L_52 - .L_51)
	.align		4
.L_51:
        /*0118*/ 	.word	index@(_Z11copy_kernelPdS_m)
        /*011c*/ 	.word	0x00000000


	//----- nvinfo : EIATTR_REGCOUNT
	.align		4
.L_52:
        /*0120*/ 	.byte	0x04, 0x2f
        /*0122*/ 	.short	(.L_54 - .L_53)
	.align		4
.L_53:
        /*0124*/ 	.word	index@(_Z16uint_copy_kernelPmS_m)
        /*0128*/ 	.word	0x00000008


	//----- nvinfo : EIATTR_FRAME_SIZE
	.align		4
.L_54:
        /*012c*/ 	.byte	0x04, 0x11
        /*012e*/ 	.short	(.L_56 - .L_55)
	.align		4
.L_55:
        /*0130*/ 	.word	index@(_Z16uint_copy_kernelPmS_m)
        /*0134*/ 	.word	0x00000000


	//----- nvinfo : EIATTR_REGCOUNT
	.align		4
.L_56:
        /*0138*/ 	.byte	0x04, 0x2f
        /*013a*/ 	.short	(.L_58 - .L_57)
	.align		4
.L_57:
        /*013c*/ 	.word	index@(_Z16copy_kernel_charPcS_m)
        /*0140*/ 	.word	0x00000018


	//----- nvinfo : EIATTR_FRAME_SIZE
	.align		4
.L_58:
        /*0144*/ 	.byte	0x04, 0x11
        /*0146*/ 	.short	(.L_60 - .L_59)
	.align		4
.L_59:
        /*0148*/ 	.word	index@(_Z16copy_kernel_charPcS_m)
        /*014c*/ 	.word	0x00000008


	//----- nvinfo : EIATTR_REGCOUNT
	.align		4
.L_60:
        /*0150*/ 	.byte	0x04, 0x2f
        /*0152*/ 	.short	(.L_62 - .L_61)
	.align		4
.L_61:
        /*0154*/ 	.word	index@(_Z12update_leadsmPcPmmS_S0_S0_)
        /*0158*/ 	.word	0x00000019


	//----- nvinfo : EIATTR_FRAME_SIZE
	.align		4
.L_62:
        /*015c*/ 	.byte	0x04, 0x11
        /*015e*/ 	.short	(.L_64 - .L_63)
	.align		4
.L_63:
        /*0160*/ 	.word	index@(_Z12update_leadsmPcPmmS_S0_S0_)
        /*0164*/ 	.word	0x00000000


	//----- nvinfo : EIATTR_REGCOUNT
	.align		4
.L_64:
        /*0168*/ 	.byte	0x04, 0x2f
        /*016a*/ 	.short	(.L_66 - .L_65)
	.align		4
.L_65:
        /*016c*/ 	.word	index@(_Z10vec_kerneliPi)
        /*0170*/ 	.word	0x0000000a


	//----- nvinfo : EIATTR_FRAME_SIZE
	.align		4
.L_66:
        /*0174*/ 	.byte	0x04, 0x11
        /*0176*/ 	.short	(.L_68 - .L_67)
	.align		4
.L_67:
        /*0178*/ 	.word	index@(_Z10vec_kerneliPi)
        /*017c*/ 	.word	0x00000000


	//----- nvinfo : EIATTR_REGCOUNT
	.align		4
.L_68:
        /*0180*/ 	.byte	0x04, 0x2f
        /*0182*/ 	.short	(.L_70 - .L_69)
	.align		4
.L_69:
        /*0184*/ 	.word	index@(_Z12clear_kerneliPc)
        /*0188*/ 	.word	0x00000007


	//----- nvinfo : EIATTR_FRAME_SIZE
	.align		4
.L_70:
        /*018c*/ 	.byte	0x04, 0x11
        /*018e*/ 	.short	(.L_72 - .L_71)
	.align		4
.L_71:
        /*0190*/ 	.word	index@(_Z12clear_kerneliPc)
        /*0194*/ 	.word	0x00000000


	//----- nvinfo : EIATTR_REGCOUNT
	.align		4
.L_72:
        /*0198*/ 	.byte	0x04, 0x2f
        /*019a*/ 	.short	(.L_74 - .L_73)
	.align		4
.L_73:
        /*019c*/ 	.word	index@(_Z11check_starsmPbPi)
        /*01a0*/ 	.word	0x00000006


	//----- nvinfo : EIATTR_FRAME_SIZE
	.align		4
.L_74:
        /*01a4*/ 	.byte	0x04, 0x11
        /*01a6*/ 	.short	(.L_76 - .L_75)
	.align		4
.L_75:
        /*01a8*/ 	.word	index@(_Z11check_starsmPbPi)
        /*01ac*/ 	.word	0x00000000


	//----- nvinfo : EIATTR_REGCOUNT
	.align		4
.L_76:
        /*01b0*/ 	.byte	0x04, 0x2f
        /*01b2*/ 	.short	(.L_78 - .L_77)
	.align		4
.L_77:
        /*01b4*/ 	.word	index@(_Z22parent_star_gp_comparemPmS_Pb)
        /*01b8*/ 	.word	0x0000000a


	//----- nvinfo : EIATTR_FRAME_SIZE
	.align		4
.L_78:
        /*01bc*/ 	.byte	0x04, 0x11
        /*01be*/ 	.short	(.L_80 - .L_79)
	.align		4
.L_79:
        /*01c0*/ 	.word	index@(_Z22parent_star_gp_comparemPmS_Pb)
        /*01c4*/ 	.word	0x00000000


	//----- nvinfo : EIATTR_REGCOUNT
	.align		4
.L_80:
        /*01c8*/ 	.byte	0x04, 0x2f
        /*01ca*/ 	.short	(.L_82 - .L_81)
	.align		4
.L_81:
        /*01cc*/ 	.word	index@(_Z11star_parentmPmPb)
        /*01d0*/ 	.word	0x0000000a


	//----- nvinfo : EIATTR_FRAME_SIZE
	.align		4
.L_82:
        /*01d4*/ 	.byte	0x04, 0x11
        /*01d6*/ 	.short	(.L_84 - .L_83)
	.align		4
.L_83:
        /*01d8*/ 	.word	index@(_Z11star_parentmPmPb)
        /*01dc*/ 	.word	0x00000000


	//----- nvinfo : EIATTR_MIN_STACK_SIZE
	.align		4
.L_84:
        /*01e0*/ 	.byte	0x04, 0x12
        /*01e2*/ 	.short	(.L_86 - .L_85)
	.align		4
.L_85:
        /*01e4*/ 	.word	index@(_Z11star_parentmPmPb)
        /*01e8*/ 	.word	0x00000000


	//----- nvinfo : EIATTR_MIN_STACK_SIZE
	.align		4
.L_86:
        /*01ec*/ 	.byte	0x04, 0x12
        /*01ee*/ 	.short	(.L_88 - .L_87)
	.align		4
.L_87:
        /*01f0*/ 	.word	index@(_Z22parent_star_gp_comparemPmS_Pb)
        /*01f4*/ 	.word	0x00000000


	//----- nvinfo : EIATTR_MIN_STACK_SIZE
	.align		4
.L_88:
        /*01f8*/ 	.byte	0x04, 0x12
        /*01fa*/ 	.short	(.L_90 - .L_89)
	.align		4
.L_89:
        /*01fc*/ 	.word	index@(_Z11check_starsmPbPi)
        /*0200*/ 	.word	0x00000000


	//----- nvinfo : EIATTR_MIN_STACK_SIZE
	.align		4
.L_90:
        /*0204*/ 	.byte	0x04, 0x12
        /*0206*/ 	.short	(.L_92 - .L_91)
	.align		4
.L_91:
        /*0208*/ 	.word	index@(_Z12clear_kerneliPc)
        /*020c*/ 	.word	0x00000000


	//----- nvinfo : EIATTR_MIN_STACK_SIZE
	.align		4
.L_92:
        /*0210*/ 	.byte	0x04, 0x12
        /*0212*/ 	.short	(.L_94 - .L_93)
	.align		4
.L_93:
        /*0214*/ 	.word	index@(_Z10vec_kerneliPi)
        /*0218*/ 	.word	0x00000000


	//----- nvinfo : EIATTR_MIN_STACK_SIZE
	.align		4
.L_94:
        /*021c*/ 	.byte	0x04, 0x12
        /*021e*/ 	.short	(.L_96 - .L_95)
	.align		4
.L_95:
        /*0220*/ 	.word	index@(_Z12update_leadsmPcPmmS_S0_S0_)
        /*0224*/ 	.word	0x00000000


	//----- nvinfo : EIATTR_MIN_STACK_SIZE
	.align		4
.L_96:
        /*0228*/ 	.byte	0x04, 0x12
        /*022a*/ 	.short	(.L_98 - .L_97)
	.align		4
.L_97:
        /*022c*/ 	.word	index@(_Z16copy_kernel_charPcS_m)
        /*0230*/ 	.word	0x00000008


	//----- nvinfo : EIATTR_MIN_STACK_SIZE
	.align		4
.L_98:
        /*0234*/ 	.byte	0x04, 0x12
        /*0236*/ 	.short	(.L_100 - .L_99)
	.align		4
.L_99:
        /*0238*/ 	.word	index@(_Z16uint_copy_kernelPmS_m)
        /*023c*/ 	.word	0x00000000


	//----- nvinfo : EIATTR_MIN_STACK_SIZE
	.align		4
.L_100:
        /*0240*/ 	.byte	0x04, 0x12
        /*0242*/ 	.short	(.L_102 - .L_101)
	.align		4
.L_101:
        /*0244*/ 	.word	index@(_Z11copy_kernelPdS_m)
        /*0248*/ 	.word	0x00000000


	//----- nvinfo : EIATTR_MIN_STACK_SIZE
	.align		4
.L_102:
        /*024c*/ 	.byte	0x04, 0x12
        /*024e*/ 	.short	(.L_104 - .L_103)
	.align		4
.L_103:
        /*0250*/ 	.word	index@(_Z12init_contigsmmPmS_PcS0_S_)
        /*0254*/ 	.word	0x00000000


	//----- nvinfo : EIATTR_MIN_STACK_SIZE
	.align		4
.L_104:
        /*0258*/ 	.byte	0x04, 0x12
        /*025a*/ 	.short	(.L_106 - .L_105)
	.align		4
.L_105:
        /*025c*/ 	.word	index@(_Z18assert_contig_lensmPm)
        /*0260*/ 	.word	0x00000008


	//----- nvinfo : EIATTR_MIN_STACK_SIZE
	.align		4
.L_106:
        /*0264*/ 	.byte	0x04, 0x12
        /*0266*/ 	.short	(.L_108 - .L_107)
	.align		4
.L_107:
        /*0268*/ 	.word	index@(_Z16init_contig_lensmPm)
        /*026c*/ 	.word	0x00000000


	//----- nvinfo : EIATTR_MIN_STACK_SIZE
	.align		4
.L_108:
        /*0270*/ 	.byte	0x04, 0x12
        /*0272*/ 	.short	(.L_110 - .L_109)
	.align		4
.L_109:
        /*0274*/ 	.word	index@(_Z11init_parentmPm)
        /*0278*/ 	.word	0x00000000


	//----- nvinfo : EIATTR_MIN_STACK_SIZE
	.align		4
.L_110:
        /*027c*/ 	.byte	0x04, 0x12
        /*027e*/ 	.short	(.L_112 - .L_111)
	.align		4
.L_111:
        /*0280*/ 	.word	index@(_Z10reset_starmPb)
        /*0284*/ 	.word	0x00000000


	//----- nvinfo : EIATTR_MIN_STACK_SIZE
	.align		4
.L_112:
        /*0288*/ 	.byte	0x04, 0x12
        /*028a*/ 	.short	(.L_114 - .L_113)
	.align		4
.L_113:
        /*028c*/ 	.word	index@(_Z15setGrandparentsmPmS_)
        /*0290*/ 	.word	0x00000000


	//----- nvinfo : EIATTR_MIN_STACK_SIZE
	.align		4
.L_114:
        /*0294*/ 	.byte	0x04, 0x12
        /*0296*/ 	.short	(.L_116 - .L_115)
	.align		4
.L_115:
        /*0298*/ 	.word	index@(_Z12shortcuttingmPmS_Pb)
        /*029c*/ 	.word	0x00000000


	//----- nvinfo : EIATTR_MIN_STACK_SIZE
	.align		4
.L_116:
        /*02a0*/ 	.byte	0x04, 0x12
        /*02a2*/ 	.short	(.L_118 - .L_117)
	.align		4
.L_117:
        /*02a4*/ 	.word	index@(_Z17naive_uncond_hookmPmS_PcS_Pb)
        /*02a8*/ 	.word	0x00000000


	//----- nvinfo : EIATTR_MIN_STACK_SIZE
	.align		4
.L_118:
        /*02ac*/ 	.byte	0x04, 0x12
        /*02ae*/ 	.short	(.L_120 - .L_119)
	.align		4
.L_119:
        /*02b0*/ 	.word	index@(_Z16parent_cond_hookmPmS_PbPcS_S1_S_)
        /*02b4*/ 	.word	0x00000000


	//----- nvinfo : EIATTR_MIN_STACK_SIZE
	.align		4
.L_120:
        /*02b8*/ 	.byte	0x04, 0x12
        /*02ba*/ 	.short	(.L_122 - .L_121)
	.align		4
.L_121:
        /*02bc*/ 	.word	index@(_Z15naive_cond_hookmPmS_PcS_Pb)
        /*02c0*/ 	.word	0x00000000


	//----- nvinfo : EIATTR_MIN_STACK_SIZE
	.align		4
.L_122:
        /*02c4*/ 	.byte	0x04, 0x12
        /*02c6*/ 	.short	(.L_124 - .L_123)
	.align		4
.L_123:
        /*02c8*/ 	.word	index@(_Z15mat_char_to_intmPmS_PcS_S_S_)
        /*02cc*/ 	.word	0x00000000
.L_124:


//--------------------- .nv.compat                --------------------------
	.section	.nv.compat,"",@"SHT_CUDA_COMPAT_INFO"
	.align	4
        /*0000*/ 	.byte	0x02, 0x09, 0x00, 0x00, 0x02, 0x02, 0x01, 0x00, 0x02, 0x05, 0x05, 0x00, 0x03, 0x07, 0x01, 0x01
        /*0010*/ 	.byte	0x02, 0x03, 0x00, 0x00, 0x02, 0x06, 0x01, 0x00, 0x04, 0x0b, 0x08, 0x00, 0x09, 0x00, 0x00, 0x00
        /*0020*/ 	.byte	0x00, 0x00, 0x00, 0x00


//--------------------- .nv.info._Z11star_parentmPmPb --------------------------
	.section	.nv.info._Z11star_parentmPmPb,"",@"SHT_CUDA_INFO"
	.sectionflags	@""
	.align	4


	//----- nvinfo : EIATTR_CUDA_API_VERSION
	.align		4
        /*0000*/ 	.byte	0x04, 0x37
        /*0002*/ 	.short	(.L_126 - .L_125)
.L_125:
        /*0004*/ 	.word	0x00000082


	//----- nvinfo : EIATTR_KPARAM_INFO
	.align		4
.L_126:
        /*0008*/ 	.byte	0x04, 0x17
        /*000a*/ 	.short	(.L_128 - .L_127)
.L_127:
        /*000c*/ 	.word	0x00000000
        /*0010*/ 	.short	0x0002
        /*0012*/ 	.short	0x0010
        /*0014*/ 	.byte	0x00, 0xf5, 0x21, 0x00


	//----- nvinfo : EIATTR_KPARAM_INFO
	.align		4
.L_128:
        /*0018*/ 	.byte	0x04, 0x17
        /*001a*/ 	.short	(.L_130 - .L_129)
.L_129:
        /*001c*/ 	.word	0x00000000
        /*0020*/ 	.short	0x0001
        /*0022*/ 	.short	0x0008
        /*0024*/ 	.byte	0x00, 0xf5, 0x21, 0x00


	//----- nvinfo : EIATTR_KPARAM_INFO
	.align		4
.L_130:
        /*0028*/ 	.byte	0x04, 0x17
        /*002a*/ 	.short	(.L_132 - .L_131)
.L_131:
        /*002c*/ 	.word	0x00000000
        /*0030*/ 	.short	0x0000
        /*0032*/ 	.short	0x0000
        /*0034*/ 	.byte	0x00, 0xf0, 0x21, 0x00


	//----- nvinfo : EIATTR_SPARSE_MMA_MASK
	.align		4
.L_132:
        /*0038*/ 	.byte	0x03, 0x50
        /*003a*/ 	.short	0x0000


	//----- nvinfo : EIATTR_MAXREG_COUNT
	.align		4
        /*003c*/ 	.byte	0x03, 0x1b
        /*003e*/ 	.short	0x00ff


	//----- nvinfo : EIATTR_MERCURY_ISA_VERSION
	.align		4
        /*0040*/ 	.byte	0x03, 0x5f
        /*0042*/ 	.short	0x0101


	//----- nvinfo : EIATTR_VRC_CTA_INIT_COUNT
	.align		4
        /*0044*/ 	.byte	0x02, 0x4a
	.zero		1
	.zero		1


	//----- nvinfo : EIATTR_EXIT_INSTR_OFFSETS
	.align		4
        /*0048*/ 	.byte	0x04, 0x1c
        /*004a*/ 	.short	(.L_134 - .L_133)


	//   ....[0]....
.L_133:
        /*004c*/ 	.word	0x00000090


	//   ....[1]....
        /*0050*/ 	.word	0x00000160


	//----- nvinfo : EIATTR_CBANK_PARAM_SIZE
	.align		4
.L_134:
        /*0054*/ 	.byte	0x03, 0x19
        /*0056*/ 	.short	0x0018


	//----- nvinfo : EIATTR_PARAM_CBANK
	.align		4
        /*0058*/ 	.byte	0x04, 0x0a
        /*005a*/ 	.short	(.L_136 - .L_135)
	.align		4
.L_135:
        /*005c*/ 	.word	index@(.nv.constant0._Z11star_parentmPmPb)
        /*0060*/ 	.short	0x0380
        /*0062*/ 	.short	0x0018


	//----- nvinfo : EIATTR_SW_WAR
	.align		4
.L_136:
        /*0064*/ 	.byte	0x04, 0x36
        /*0066*/ 	.short	(.L_138 - .L_137)
.L_137:
        /*0068*/ 	.word	0x00000008
.L_138:


//--------------------- .nv.info._Z22parent_star_gp_comparemPmS_Pb --------------------------
	.section	.nv.info._Z22parent_star_gp_comparemPmS_Pb,"",@"SHT_CUDA_INFO"
	.sectionflags	@""
	.align	4


	//----- nvinfo : EIATTR_CUDA_API_VERSION
	.align		4
        /*0000*/ 	.byte	0x04, 0x37
        /*0002*/ 	.short	(.L_140 - .L_139)
.L_139:
        /*0004*/ 	.word	0x00000082


	//----- nvinfo : EIATTR_KPARAM_INFO
	.align		4
.L_140:
        /*0008*/ 	.byte	0x04, 0x17
        /*000a*/ 	.short	(.L_142 - .L_141)
.L_141:
        /*000c*/ 	.word	0x00000000
        /*0010*/ 	.short	0x0003
        /*0012*/ 	.short	0x0018
        /*0014*/ 	.byte	0x00, 0xf5, 0x21, 0x00


	//----- nvinfo : EIATTR_KPARAM_INFO
	.align		4
.L_142:
        /*0018*/ 	.byte	0x04, 0x17
        /*001a*/ 	.short	(.L_144 - .L_143)
.L_143:
        /*001c*/ 	.word	0x00000000
        /*0020*/ 	.short	0x0002
        /*0022*/ 	.short	0x0010
        /*0024*/ 	.byte	0x00, 0xf5, 0x21, 0x00


	//----- nvinfo : EIATTR_KPARAM_INFO
	.align		4
.L_144:
        /*0028*/ 	.byte	0x04, 0x17
        /*002a*/ 	.short	(.L_146 - .L_145)
.L_145:
        /*002c*/ 	.word	0x00000000
        /*0030*/ 	.short	0x0001
        /*0032*/ 	.short	0x0008
        /*0034*/ 	.byte	0x00, 0xf5, 0x21, 0x00


	//----- nvinfo : EIATTR_KPARAM_INFO
	.align		4
.L_146:
        /*0038*/ 	.byte	0x04, 0x17
        /*003a*/ 	.short	(.L_148 - .L_147)
.L_147:
        /*003c*/ 	.word	0x00000000
        /*0040*/ 	.short	0x0000
        /*0042*/ 	.short	0x0000
        /*0044*/ 	.byte	0x00, 0xf0, 0x21, 0x00


	//----- nvinfo : EIATTR_SPARSE_MMA_MASK
	.align		4
.L_148:
        /*0048*/ 	.byte	0x03, 0x50
        /*004a*/ 	.short	0x0000


	//----- nvinfo : EIATTR_MAXREG_COUNT
	.align		4
        /*004c*/ 	.byte	0x03, 0x1b
        /*004e*/ 	.short	0x00ff


	//----- nvinfo : EIATTR_MERCURY_ISA_VERSION
	.align		4
        /*0050*/ 	.byte	0x03, 0x5f
        /*0052*/ 	.short	0x0101


	//----- nvinfo : EIATTR_VRC_CTA_INIT_COUNT
	.align		4
        /*0054*/ 	.byte	0x02, 0x4a
	.zero		1
	.zero		1


	//----- nvinfo : EIATTR_EXIT_INSTR_OFFSETS
	.align		4
        /*0058*/ 	.byte	0x04, 0x1c
        /*005a*/ 	.short	(.L_150 - .L_149)


	//   ....[0]....
.L_149:
        /*005c*/ 	.word	0x00000090


	//   ....[1]....
        /*0060*/ 	.word	0x00000170


	//   ....[2]....
        /*0064*/ 	.word	0x000001c0


	//----- nvinfo : EIATTR_CBANK_PARAM_SIZE
	.align		4
.L_150:
        /*0068*/ 	.byte	0x03, 0x19
        /*006a*/ 	.short	0x0020


	//----- nvinfo : EIATTR_PARAM_CBANK
	.align		4
        /*006c*/ 	.byte	0x04, 0x0a
        /*006e*/ 	.short	(.L_152 - .L_151)
	.align		4
.L_151:
        /*0070*/ 	.word	index@(.nv.constant0._Z22parent_star_gp_comparemPmS_Pb)
        /*0074*/ 	.short	0x0380
        /*0076*/ 	.short	0x0020


	//----- nvinfo : EIATTR_SW_WAR
	.align		4
.L_152:
        /*0078*/ 	.byte	0x04, 0x36
        /*007a*/ 	.short	(.L_154 - .L_153)
.L_153:
        /*007c*/ 	.word	0x00000008
.L_154:


//--------------------- .nv.info._Z11check_starsmPbPi --------------------------
	.section	.nv.info._Z11check_starsmPbPi,"",@"SHT_CUDA_INFO"
	.sectionflags	@""
	.align	4


	//----- nvinfo : EIATTR_CUDA_API_VERSION
	.align		4
        /*0000*/ 	.byte	0x04, 0x37
        /*0002*/ 	.short	(.L_156 - .L_155)
.L_155:
        /*0004*/ 	.word	0x00000082


	//----- nvinfo : EIATTR_KPARAM_INFO
	.align		4
.L_156:
        /*0008*/ 	.byte	0x04, 0x17
        /*000a*/ 	.short	(.L_158 - .L_157)
.L_157:
        /*000c*/ 	.word	0x00000000
        /*0010*/ 	.short	0x0002
        /*0012*/ 	.short	0x0010
        /*0014*/ 	.byte	0x00, 0xf5, 0x21, 0x00


	//----- nvinfo : EIATTR_KPARAM_INFO
	.align		4
.L_158:
        /*0018*/ 	.byte	0x04, 0x17
        /*001a*/ 	.short	(.L_160 - .L_159)
.L_159:
        /*001c*/ 	.word	0x00000000
        /*0020*/ 	.short	0x0001
        /*0022*/ 	.short	0x0008
        /*0024*/ 	.byte	0x00, 0xf5, 0x21, 0x00


	//----- nvinfo : EIATTR_KPARAM_INFO
	.align		4
.L_160:
        /*0028*/ 	.byte	0x04, 0x17
        /*002a*/ 	.short	(.L_162 - .L_161)
.L_161:
        /*002c*/ 	.word	0x00000000
        /*0030*/ 	.short	0x0000
        /*0032*/ 	.short	0x0000
        /*0034*/ 	.byte	0x00, 0xf0, 0x21, 0x00


	//----- nvinfo : EIATTR_SPARSE_MMA_MASK
	.align		4
.L_162:
        /*0038*/ 	.byte	0x03, 0x50
        /*003a*/ 	.short	0x0000


	//----- nvinfo : EIATTR_MAXREG_COUNT
	.align		4
        /*003c*/ 	.byte	0x03, 0x1b
        /*003e*/ 	.short	0x00ff


	//----- nvinfo : EIATTR_MERCURY_ISA_VERSION
	.align		4
        /*0040*/ 	.byte	0x03, 0x5f
        /*0042*/ 	.short	0x0101


	//----- nvinfo : EIATTR_VRC_CTA_INIT_COUNT
	.align		4
        /*0044*/ 	.byte	0x02, 0x4a
	.zero		1
	.zero		1


	//----- nvinfo : EIATTR_EXIT_INSTR_OFFSETS
	.align		4
        /*0048*/ 	.byte	0x04, 0x1c
        /*004a*/ 	.short	(.L_164 - .L_163)


	//   ....[0]....
.L_163:
        /*004c*/ 	.word	0x00000080


	//   ....[1]....
        /*0050*/ 	.word	0x000000f0


	//   ....[2]....
        /*0054*/ 	.word	0x00000120


	//----- nvinfo : EIATTR_CBANK_PARAM_SIZE
	.align		4
.L_164:
        /*0058*/ 	.byte	0x03, 0x19
        /*005a*/ 	.short	0x0018


	//----- nvinfo : EIATTR_PARAM_CBANK
	.align		4
        /*005c*/ 	.byte	0x04, 0x0a
        /*005e*/ 	.short	(.L_166 - .L_165)
	.align		4
.L_165:
        /*0060*/ 	.word	index@(.nv.constant0._Z11check_starsmPbPi)
        /*0064*/ 	.short	0x0380
        /*0066*/ 	.short	0x0018


	//----- nvinfo : EIATTR_SW_WAR
	.align		4
.L_166:
        /*0068*/ 	.byte	0x04, 0x36
        /*006a*/ 	.short	(.L_168 - .L_167)
.L_167:
        /*006c*/ 	.word	0x00000008
.L_168:


//--------------------- .nv.info._Z12clear_kerneliPc --------------------------
	.section	.nv.info._Z12clear_kerneliPc,"",@"SHT_CUDA_INFO"
	.sectionflags	@""
	.align	4


	//----- nvinfo : EIATTR_CUDA_API_VERSION
	.align		4
        /*0000*/ 	.byte	0x04, 0x37
        /*0002*/ 	.short	(.L_170 - .L_169)
.L_169:
        /*0004*/ 	.word	0x00000082


	//----- nvinfo : EIATTR_KPARAM_INFO
	.align		4
.L_170:
        /*0008*/ 	.byte	0x04, 0x17
        /*000a*/ 	.short	(.L_172 - .L_171)
.L_171:
        /*000c*/ 	.word	0x00000000
        /*0010*/ 	.short	0x0001
        /*0012*/ 	.short	0x0008
        /*0014*/ 	.byte	0x00, 0xf5, 0x21, 0x00


	//----- nvinfo : EIATTR_KPARAM_INFO
	.align		4
.L_172:
        /*0018*/ 	.byte	0x04, 0x17
        /*001a*/ 	.short	(.L_174 - .L_173)
.L_173:
        /*001c*/ 	.word	0x00000000
        /*0020*/ 	.short	0x0000
        /*0022*/ 	.short	0x0000
        /*0024*/ 	.byte	0x00, 0xf0, 0x11, 0x00


	//----- nvinfo : EIATTR_SPARSE_MMA_MASK
	.align		4
.L_174:
        /*0028*/ 	.byte	0x03, 0x50
        /*002a*/ 	.short	0x0000


	//----- nvinfo : EIATTR_MAXREG_COUNT
	.align		4
        /*002c*/ 	.byte	0x03, 0x1b
        /*002e*/ 	.short	0x00ff


	//----- nvinfo : EIATTR_MERCURY_ISA_VERSION
	.align		4
        /*0030*/ 	.byte	0x03, 0x5f
        /*0032*/ 	.short	0x0101


	//----- nvinfo : EIATTR_VRC_CTA_INIT_COUNT
	.align		4
        /*0034*/ 	.byte	0x02, 0x4a
	.zero		1
	.zero		1


	//----- nvinfo : EIATTR_EXIT_INSTR_OFFSETS
	.align		4
        /*0038*/ 	.byte	0x04, 0x1c
        /*003a*/ 	.short	(.L_176 - .L_175)


	//   ....[0]....
.L_175:
        /*003c*/ 	.word	0x00000070


	//   ....[1]....
        /*0040*/ 	.word	0x000000f0


	//----- nvinfo : EIATTR_CBANK_PARAM_SIZE
	.align		4
.L_176:
        /*0044*/ 	.byte	0x03, 0x19
        /*0046*/ 	.short	0x0010


	//----- nvinfo : EIATTR_PARAM_CBANK
	.align		4
        /*0048*/ 	.byte	0x04, 0x0a
        /*004a*/ 	.short	(.L_178 - .L_177)
	.align		4
.L_177:
        /*004c*/ 	.word	index@(.nv.constant0._Z12clear_kerneliPc)
        /*0050*/ 	.short	0x0380
        /*0052*/ 	.short	0x0010


	//----- nvinfo : EIATTR_SW_WAR
	.align		4
.L_178:
        /*0054*/ 	.byte	0x04, 0x36
        /*0056*/ 	.short	(.L_180 - .L_179)
.L_179:
        /*0058*/ 	.word	0x00000008
.L_180:


//--------------------- .nv.info._Z10vec_kerneliPi --------------------------
	.section	.nv.info._Z10vec_kerneliPi,"",@"SHT_CUDA_INFO"
	.sectionflags	@""
	.align	4


	//----- nvinfo : EIATTR_CUDA_API_VERSION
	.align		4
        /*0000*/ 	.byte	0x04, 0x37
        /*0002*/ 	.short	(.L_182 - .L_181)
.L_181:
        /*0004*/ 	.word	0x00000082


	//----- nvinfo : EIATTR_KPARAM_INFO
	.align		4
.L_182:
        /*0008*/ 	.byte	0x04, 0x17
        /*000a*/ 	.short	(.L_184 - .L_183)
.L_183:
        /*000c*/ 	.word	0x00000000
        /*0010*/ 	.short	0x0001
        /*0012*/ 	.short	0x0008
        /*0014*/ 	.byte	0x00, 0xf5, 0x21, 0x00


	//----- nvinfo : EIATTR_KPARAM_INFO
	.align		4
.L_184:
        /*0018*/ 	.byte	0x04, 0x17
        /*001a*/ 	.short	(.L_186 - .L_185)
.L_185:
        /*001c*/ 	.word	0x00000000
        /*0020*/ 	.short	0x0000
        /*0022*/ 	.short	0x0000
        /*0024*/ 	.byte	0x00, 0xf0, 0x11, 0x00


	//----- nvinfo : EIATTR_SPARSE_MMA_MASK
	.align		4
.L_186:
        /*0028*/ 	.byte	0x03, 0x50
        /*002a*/ 	.short	0x0000


	//----- nvinfo : EIATTR_MAXREG_COUNT
	.align		4
        /*002c*/ 	.byte	0x03, 0x1b
        /*002e*/ 	.short	0x00ff


	//----- nvinfo : EIATTR_MERCURY_ISA_VERSION
	.align		4
        /*0030*/ 	.byte	0x03, 0x5f
        /*0032*/ 	.short	0x0101


	//----- nvinfo : EIATTR_VRC_CTA_INIT_COUNT
	.align		4
        /*0034*/ 	.byte	0x02, 0x4a
	.zero		1
	.zero		1


	//----- nvinfo : EIATTR_EXIT_INSTR_OFFSETS
	.align		4
        /*0038*/ 	.byte	0x04, 0x1c
        /*003a*/ 	.short	(.L_188 - .L_187)


	//   ....[0]....
.L_187:
        /*003c*/ 	.word	0x00000070


	//   ....[1]....
        /*0040*/ 	.word	0x000000d0


	//----- nvinfo : EIATTR_CBANK_PARAM_SIZE
	.align		4
.L_188:
        /*0044*/ 	.byte	0x03, 0x19
        /*0046*/ 	.short	0x0010


	//----- nvinfo : EIATTR_PARAM_CBANK
	.align		4
        /*0048*/ 	.byte	0x04, 0x0a
        /*004a*/ 	.short	(.L_190 - .L_189)
	.align		4
.L_189:
        /*004c*/ 	.word	index@(.nv.constant0._Z10vec_kerneliPi)
        /*0050*/ 	.short	0x0380
        /*0052*/ 	.short	0x0010


	//----- nvinfo : EIATTR_SW_WAR
	.align		4
.L_190:
        /*0054*/ 	.byte	0x04, 0x36
        /*0056*/ 	.short	(.L_192 - .L_191)
.L_191:
        /*0058*/ 	.word	0x00000008
.L_192:


//--------------------- .nv.info._Z12update_leadsmPcPmmS_S0_S0_ --------------------------
	.section	.nv.info._Z12update_leadsmPcPmmS_S0_S0_,"",@"SHT_CUDA_INFO"
	.sectionflags	@""
	.align	4


	//----- nvinfo : EIATTR_CUDA_API_VERSION
	.align		4
        /*0000*/ 	.byte	0x04, 0x37
        /*0002*/ 	.short	(.L_194 - .L_193)
.L_193:
        /*0004*/ 	.word	0x00000082


	//----- nvinfo : EIATTR_KPARAM_INFO
	.align		4
.L_194:
        /*0008*/ 	.byte	0x04, 0x17
        /*000a*/ 	.short	(.L_196 - .L_195)
.L_195:
        /*000c*/ 	.word	0x00000000
        /*0010*/ 	.short	0x0006
        /*0012*/ 	.short	0x0030
        /*0014*/ 	.byte	0x00, 0xf5, 0x21, 0x00


	//----- nvinfo : EIATTR_KPARAM_INFO
	.align		4
.L_196:
        /*0018*/ 	.byte	0x04, 0x17
        /*001a*/ 	.short	(.L_198 - .L_197)
.L_197:
        /*001c*/ 	.word	0x00000000
        /*0020*/ 	.short	0x0005
        /*0022*/ 	.short	0x0028
        /*0024*/ 	.byte	0x00, 0xf5, 0x21, 0x00


	//----- nvinfo : EIATTR_KPARAM_INFO
	.align		4
.L_198:
        /*0028*/ 	.byte	0x04, 0x17
        /*002a*/ 	.short	(.L_200 - .L_199)
.L_199:
        /*002c*/ 	.word	0x00000000
        /*0030*/ 	.short	0x0004
        /*0032*/ 	.short	0x0020
        /*0034*/ 	.byte	0x00, 0xf5, 0x21, 0x00


	//----- nvinfo : EIATTR_KPARAM_INFO
	.align		4
.L_200:
        /*0038*/ 	.byte	0x04, 0x17
        /*003a*/ 	.short	(.L_202 - .L_201)
.L_201:
        /*003c*/ 	.word	0x00000000
        /*0040*/ 	.short	0x0003
        /*0042*/ 	.short	0x0018
        /*0044*/ 	.byte	0x00, 0xf0, 0x21, 0x00


	//----- nvinfo : EIATTR_KPARAM_INFO
	.align		4
.L_202:
        /*0048*/ 	.byte	0x04, 0x17
        /*004a*/ 	.short	(.L_204 - .L_203)
.L_203:
        /*004c*/ 	.word	0x00000000
        /*0050*/ 	.short	0x0002
        /*0052*/ 	.short	0x0010
        /*0054*/ 	.byte	0x00, 0xf5, 0x21, 0x00


	//----- nvinfo : EIATTR_KPARAM_INFO
	.align		4
.L_204:
        /*0058*/ 	.byte	0x04, 0x17
        /*005a*/ 	.short	(.L_206 - .L_205)
.L_205:
        /*005c*/ 	.word	0x00000000
        /*0060*/ 	.short	0x0001
        /*0062*/ 	.short	0x0008
        /*0064*/ 	.byte	0x00, 0xf5, 0x21, 0x00


	//----- nvinfo : EIATTR_KPARAM_INFO
	.align		4
.L_206:
        /*0068*/ 	.byte	0x04, 0x17
        /*006a*/ 	.short	(.L_208 - .L_207)
.L_207:
        /*006c*/ 	.word	0x00000000
        /*0070*/ 	.short	0x0000
        /*0072*/ 	.short	0x0000
        /*0074*/ 	.byte	0x00, 0xf0, 0x21, 0x00


	//----- nvinfo : EIATTR_SPARSE_MMA_MASK
	.align		4
.L_208:
        /*0078*/ 	.byte	0x03, 0x50
        /*007a*/ 	.short	0x0000


	//----- nvinfo : EIATTR_MAXREG_COUNT
	.align		4
        /*007c*/ 	.byte	0x03, 0x1b
        /*007e*/ 	.short	0x00ff


	//----- nvinfo : EIATTR_EXTERNS
	.align		4
        /*0080*/ 	.byte	0x04, 0x0f
        /*0082*/ 	.short	(.L_210 - .L_209)


	//   ....[0]....
	.align		4
.L_209:
        /*0084*/ 	.word	index@(__assertfail)


	//----- nvinfo : EIATTR_MERCURY_ISA_VERSION
	.align		4
.L_210:
        /*0088*/ 	.byte	0x03, 0x5f
        /*008a*/ 	.short	0x0101


	//----- nvinfo : EIATTR_VRC_CTA_INIT_COUNT
	.align		4
        /*008c*/ 	.byte	0x02, 0x4a
	.zero		1
	.zero		1


	//----- nvinfo : EIATTR_SYSCALL_OFFSETS
	.align		4
        /*0090*/ 	.byte	0x04, 0x46
        /*0092*/ 	.short	(.L_212 - .L_211)


	//   ....[0]....
.L_211:
        /*0094*/ 	.word	0x00000290


	//----- nvinfo : EIATTR_EXIT_INSTR_OFFSETS
	.align		4
.L_212:
        /*0098*/ 	.byte	0x04, 0x1c
        /*009a*/ 	.short	(.L_214 - .L_213)


	//   ....[0]....
.L_213:
        /*009c*/ 	.word	0x00000080


	//   ....[1]....
        /*00a0*/ 	.word	0x00000410


	//   ....[2]....
        /*00a4*/ 	.word	0x00000570


	//----- nvinfo : EIATTR_CRS_STACK_SIZE
	.align		4
.L_214:
        /*00a8*/ 	.byte	0x04, 0x1e
        /*00aa*/ 	.short	(.L_216 - .L_215)
.L_215:
        /*00ac*/ 	.word	0x00000000


	//----- nvinfo : EIATTR_CBANK_PARAM_SIZE
	.align		4
.L_216:
        /*00b0*/ 	.byte	0x03, 0x19
        /*00b2*/ 	.short	0x0038


	//----- nvinfo : EIATTR_PARAM_CBANK
	.align		4
        /*00b4*/ 	.byte	0x04, 0x0a
        /*00b6*/ 	.short	(.L_218 - .L_217)
	.align		4
.L_217:
        /*00b8*/ 	.word	index@(.nv.constant0._Z12update_leadsmPcPmmS_S0_S0_)
        /*00bc*/ 	.short	0x0380
        /*00be*/ 	.short	0x0038


	//----- nvinfo : EIATTR_SW_WAR
	.align		4
.L_218:
        /*00c0*/ 	.byte	0x04, 0x36
        /*00c2*/ 	.short	(.L_220 - .L_219)
.L_219:
        /*00c4*/ 	.word	0x00000008
.L_220:


//--------------------- .nv.info._Z16copy_kernel_charPcS_m --------------------------
	.section	.nv.info._Z16copy_kernel_charPcS_m,"",@"SHT_CUDA_INFO"
	.sectionflags	@""
	.align	4


	//----- nvinfo : EIATTR_CUDA_API_VERSION
	.align		4
        /*0000*/ 	.byte	0x04, 0x37
        /*0002*/ 	.short	(.L_222 - .L_221)
.L_221:
        /*0004*/ 	.word	0x00000082


	//----- nvinfo : EIATTR_KPARAM_INFO
	.align		4
.L_222:
        /*0008*/ 	.byte	0x04, 0x17
        /*000a*/ 	.short	(.L_224 - .L_223)
.L_223:
        /*000c*/ 	.word	0x00000000
        /*0010*/ 	.short	0x0002
        /*0012*/ 	.short	0x0010
        /*0014*/ 	.byte	0x00, 0xf0, 0x21, 0x00


	//----- nvinfo : EIATTR_KPARAM_INFO
	.align		4
.L_224:
        /*0018*/ 	.byte	0x04, 0x17
        /*001a*/ 	.short	(.L_226 - .L_225)
.L_225:
        /*001c*/ 	.word	0x00000000
        /*0020*/ 	.short	0x0001
        /*0022*/ 	.short	0x0008
        /*0024*/ 	.byte	0x00, 0xf5, 0x21, 0x00


	//----- nvinfo : EIATTR_KPARAM_INFO
	.align		4
.L_226:
        /*0028*/ 	.byte	0x04, 0x17
        /*002a*/ 	.short	(.L_228 - .L_227)
.L_227:
        /*002c*/ 	.word	0x00000000
        /*0030*/ 	.short	0x0000
        /*0032*/ 	.short	0x0000
        /*0034*/ 	.byte	0x00, 0xf5, 0x21, 0x00


	//----- nvinfo : EIATTR_SPARSE_MMA_MASK
	.align		4
.L_228:
        /*0038*/ 	.byte	0x03, 0x50
        /*003a*/ 	.short	0x0000


	//----- nvinfo : EIATTR_MAXREG_COUNT
	.align		4
        /*003c*/ 	.byte	0x03, 0x1b
        /*003e*/ 	.short	0x00ff


	//----- nvinfo : EIATTR_EXTERNS
	.align		4
        /*0040*/ 	.byte	0x04, 0x0f
        /*0042*/ 	.short	(.L_230 - .L_229)


	//   ....[0]....
	.align		4
.L_229:
        /*0044*/ 	.word	index@(vprintf)


	//----- nvinfo : EIATTR_MERCURY_ISA_VERSION
	.align		4
.L_230:
        /*0048*/ 	.byte	0x03, 0x5f
        /*004a*/ 	.short	0x0101


	//----- nvinfo : EIATTR_VRC_CTA_INIT_COUNT
	.align		4
        /*004c*/ 	.byte	0x02, 0x4a
	.zero		1
	.zero		1


	//----- nvinfo : EIATTR_SYSCALL_OFFSETS
	.align		4
        /*0050*/ 	.byte	0x04, 0x46
        /*0052*/ 	.short	(.L_232 - .L_231)


	//   ....[0]....
.L_231:
        /*0054*/ 	.word	0x00000170


	//----- nvinfo : EIATTR_EXIT_INSTR_OFFSETS
	.align		4
.L_232:
        /*0058*/ 	.byte	0x04, 0x1c
        /*005a*/ 	.short	(.L_234 - .L_233)


	//   ....[0]....
.L_233:
        /*005c*/ 	.word	0x000000e0


	//   ....[1]....
        /*0060*/ 	.word	0x000001f0


	//----- nvinfo : EIATTR_CRS_STACK_SIZE
	.align		4
.L_234:
        /*0064*/ 	.byte	0x04, 0x1e
        /*0066*/ 	.short	(.L_236 - .L_235)
.L_235:
        /*0068*/ 	.word	0x00000000


	//----- nvinfo : EIATTR_CBANK_PARAM_SIZE
	.align		4
.L_236:
        /*006c*/ 	.byte	0x03, 0x19
        /*006e*/ 	.short	0x0018


	//----- nvinfo : EIATTR_PARAM_CBANK
	.align		4
        /*0070*/ 	.byte	0x04, 0x0a
        /*0072*/ 	.short	(.L_238 - .L_237)
	.align		4
.L_237:
        /*0074*/ 	.word	index@(.nv.constant0._Z16copy_kernel_charPcS_m)
        /*0078*/ 	.short	0x0380
        /*007a*/ 	.short	0x0018


	//----- nvinfo : EIATTR_SW_WAR
	.align		4
.L_238:
        /*007c*/ 	.byte	0x04, 0x36
        /*007e*/ 	.short	(.L_240 - .L_239)
.L_239:
        /*0080*/ 	.word	0x00000008
.L_240:


//--------------------- .nv.info._Z16uint_copy_kernelPmS_m --------------------------
	.section	.nv.info._Z16uint_copy_kernelPmS_m,"",@"SHT_CUDA_INFO"
	.sectionflags	@""
	.align	4


	//----- nvinfo : EIATTR_CUDA_API_VERSION
	.align		4
        /*0000*/ 	.byte	0x04, 0x37
        /*0002*/ 	.short	(.L_242 - .L_241)
.L_241:
        /*0004*/ 	.word	0x00000082


	//----- nvinfo : EIATTR_KPARAM_INFO
	.align		4
.L_242:
        /*0008*/ 	.byte	0x04, 0x17
        /*000a*/ 	.short	(.L_244 - .L_243)
.L_243:
        /*000c*/ 	.word	0x00000000
        /*0010*/ 	.short	0x0002
        /*0012*/ 	.short	0x0010
        /*0014*/ 	.byte	0x00, 0xf0, 0x21, 0x00


	//----- nvinfo : EIATTR_KPARAM_INFO
	.align		4
.L_244:
        /*0018*/ 	.byte	0x04, 0x17
        /*001a*/ 	.short	(.L_246 - .L_245)
.L_245:
        /*001c*/ 	.word	0x00000000
        /*0020*/ 	.short	0x0001
        /*0022*/ 	.short	0x0008
        /*0024*/ 	.byte	0x00, 0xf5, 0x21, 0x00


	//----- nvinfo : EIATTR_KPARAM_INFO
	.align		4
.L_246:
        /*0028*/ 	.byte	0x04, 0x17
        /*002a*/ 	.short	(.L_248 - .L_247)
.L_247:
        /*002c*/ 	.word	0x00000000
        /*0030*/ 	.short	0x0000
        /*0032*/ 	.short	0x0000
        /*0034*/ 	.byte	0x00, 0xf5, 0x21, 0x00


	//----- nvinfo : EIATTR_SPARSE_MMA_MASK
	.align		4
.L_248:
        /*0038*/ 	.byte	0x03, 0x50
        /*003a*/ 	.short	0x0000


	//----- nvinfo : EIATTR_MAXREG_COUNT
	.align		4
        /*003c*/ 	.byte	0x03, 0x1b
        /*003e*/ 	.short	0x00ff


	//----- nvinfo : EIATTR_MERCURY_ISA_VERSION
	.align		4
        /*0040*/ 	.byte	0x03, 0x5f
        /*0042*/ 	.short	0x0101


	//----- nvinfo : EIATTR_VRC_CTA_INIT_COUNT
	.align		4
        /*0044*/ 	.byte	0x02, 0x4a
	.zero		1
	.zero		1


	//----- nvinfo : EIATTR_EXIT_INSTR_OFFSETS
	.align		4
        /*0048*/ 	.byte	0x04, 0x1c
        /*004a*/ 	.short	(.L_250 - .L_249)


	//   ....[0]....
.L_249:
        /*004c*/ 	.word	0x00000080


	//   ....[1]....
        /*0050*/ 	.word	0x00000130


	//----- nvinfo : EIATTR_CBANK_PARAM_SIZE
	.align		4
.L_250:
        /*0054*/ 	.byte	0x03, 0x19
        /*0056*/ 	.short	0x0018


	//----- nvinfo : EIATTR_PARAM_CBANK
	.align		4
        /*0058*/ 	.byte	0x04, 0x0a
        /*005a*/ 	.short	(.L_252 - .L_251)
	.align		4
.L_251:
        /*005c*/ 	.word	index@(.nv.constant0._Z16uint_copy_kernelPmS_m)
        /*0060*/ 	.short	0x0380
        /*0062*/ 	.short	0x0018


	//----- nvinfo : EIATTR_SW_WAR
	.align		4
.L_252:
        /*0064*/ 	.byte	0x04, 0x36
        /*0066*/ 	.short	(.L_254 - .L_253)
.L_253:
        /*0068*/ 	.word	0x00000008
.L_254:


//--------------------- .nv.info._Z11copy_kernelPdS_m --------------------------
	.section	.nv.info._Z11copy_kernelPdS_m,"",@"SHT_CUDA_INFO"
	.sectionflags	@""
	.align	4


	//----- nvinfo : EIATTR_CUDA_API_VERSION
	.align		4
        /*0000*/ 	.byte	0x04, 0x37
        /*0002*/ 	.short	(.L_256 - .L_255)
.L_255:
        /*0004*/ 	.word	0x00000082


	//----- nvinfo : EIATTR_KPARAM_INFO
	.align		4
.L_256:
        /*0008*/ 	.byte	0x04, 0x17
        /*000a*/ 	.short	(.L_258 - .L_257)
.L_257:
        /*000c*/ 	.word	0x00000000
        /*0010*/ 	.short	0x0002
        /*0012*/ 	.short	0x0010
        /*0014*/ 	.byte	0x00, 0xf0, 0x21, 0x00


	//----- nvinfo : EIATTR_KPARAM_INFO
	.align		4
.L_258:
        /*0018*/ 	.byte	0x04, 0x17
        /*001a*/ 	.short	(.L_260 - .L_259)
.L_259:
        /*001c*/ 	.word	0x00000000
        /*0020*/ 	.short	0x0001
        /*0022*/ 	.short	0x0008
        /*0024*/ 	.byte	0x00, 0xf5, 0x21, 0x00


	//----- nvinfo : EIATTR_KPARAM_INFO
	.align		4
.L_260:
        /*0028*/ 	.byte	0x04, 0x17
        /*002a*/ 	.short	(.L_262 - .L_261)
.L_261:
        /*002c*/ 	.word	0x00000000
        /*0030*/ 	.short	0x0000
        /*0032*/ 	.short	0x0000
        /*0034*/ 	.byte	0x00, 0xf5, 0x21, 0x00


	//----- nvinfo : EIATTR_SPARSE_MMA_MASK
	.align		4
.L_262:
        /*0038*/ 	.byte	0x03, 0x50
        /*003a*/ 	.short	0x0000


	//----- nvinfo : EIATTR_MAXREG_COUNT
	.align		4
        /*003c*/ 	.byte	0x03, 0x1b
        /*003e*/ 	.short	0x00ff


	//----- nvinfo : EIATTR_MERCURY_ISA_VERSION
	.align		4
        /*0040*/ 	.byte	0x03, 0x5f
        /*0042*/ 	.short	0x0101


	//----- nvinfo : EIATTR_VRC_CTA_INIT_COUNT
	.align		4
        /*0044*/ 	.byte	0x02, 0x4a
	.zero		1
	.zero		1


	//----- nvinfo : EIATTR_EXIT_INSTR_OFFSETS
	.align		4
        /*0048*/ 	.byte	0x04, 0x1c
        /*004a*/ 	.short	(.L_264 - .L_263)


	//   ....[0]....
.L_263:
        /*004c*/ 	.word	0x00000090


	//   ....[1]....
        /*0050*/ 	.word	0x00000140


	//----- nvinfo : EIATTR_CBANK_PARAM_SIZE
	.align		4
.L_264:
        /*0054*/ 	.byte	0x03, 0x19
        /*0056*/ 	.short	0x0018


	//----- nvinfo : EIATTR_PARAM_CBANK
	.align		4
        /*0058*/ 	.byte	0x04, 0x0a
        /*005a*/ 	.short	(.L_266 - .L_265)
	.align		4
.L_265:
        /*005c*/ 	.word	index@(.nv.constant0._Z11copy_kernelPdS_m)
        /*0060*/ 	.short	0x0380
        /*0062*/ 	.short	0x0018


	//----- nvinfo : EIATTR_SW_WAR
	.align		4
.L_266:
        /*0064*/ 	.byte	0x04, 0x36
        /*0066*/ 	.short	(.L_268 - .L_267)
.L_267:
        /*0068*/ 	.word	0x00000008
.L_268:


//--------------------- .nv.info._Z12init_contigsmmPmS_PcS0_S_ --------------------------
	.section	.nv.info._Z12init_contigsmmPmS_PcS0_S_,"",@"SHT_CUDA_INFO"
	.sectionflags	@""
	.align	4


	//----- nvinfo : EIATTR_CUDA_API_VERSION
	.align		4
        /*0000*/ 	.byte	0x04, 0x37
        /*0002*/ 	.short	(.L_270 - .L_269)
.L_269:
        /*0004*/ 	.word	0x00000082


	//----- nvinfo : EIATTR_KPARAM_INFO
	.align		4
.L_270:
        /*0008*/ 	.byte	0x04, 0x17
        /*000a*/ 	.short	(.L_272 - .L_271)
.L_271:
        /*000c*/ 	.word	0x00000000
        /*0010*/ 	.short	0x0006
        /*0012*/ 	.short	0x0030
        /*0014*/ 	.byte	0x00, 0xf5, 0x21, 0x00


	//----- nvinfo : EIATTR_KPARAM_INFO
	.align		4
.L_272:
        /*0018*/ 	.byte	0x04, 0x17
        /*001a*/ 	.short	(.L_274 - .L_273)
.L_273:
        /*001c*/ 	.word	0x00000000
        /*0020*/ 	.short	0x0005
        /*0022*/ 	.short	0x0028
        /*0024*/ 	.byte	0x00, 0xf5, 0x21, 0x00


	//----- nvinfo : EIATTR_KPARAM_INFO
	.align		4
.L_274:
        /*0028*/ 	.byte	0x04, 0x17
        /*002a*/ 	.short	(.L_276 - .L_275)
.L_275:
        /*002c*/ 	.word	0x00000000
        /*0030*/ 	.short	0x0004
        /*0032*/ 	.short	0x0020
        /*0034*/ 	.byte	0x00, 0xf5, 0x21, 0x00


	//----- nvinfo : EIATTR_KPARAM_INFO
	.align		4
.L_276:
        /*0038*/ 	.byte	0x04, 0x17
        /*003a*/ 	.short	(.L_278 - .L_277)
.L_277:
        /*003c*/ 	.word	0x00000000
        /*0040*/ 	.short	0x0003
        /*0042*/ 	.short	0x0018
        /*0044*/ 	.byte	0x00, 0xf5, 0x21, 0x00


	//----- nvinfo : EIATTR_KPARAM_INFO
	.align		4
.L_278:
        /*0048*/ 	.byte	0x04, 0x17
        /*004a*/ 	.short	(.L_280 - .L_279)
.L_279:
        /*004c*/ 	.word	0x00000000
        /*0050*/ 	.short	0x0002
        /*0052*/ 	.short	0x0010
        /*0054*/ 	.byte	0x00, 0xf5, 0x21, 0x00


	//----- nvinfo : EIATTR_KPARAM_INFO
	.align		4
.L_280:
        /*0058*/ 	.byte	0x04, 0x17
        /*005a*/ 	.short	(.L_282 - .L_281)
.L_281:
        /*005c*/ 	.word	0x00000000
        /*0060*/ 	.short	0x0001
        /*0062*/ 	.short	0x0008
        /*0064*/ 	.byte	0x00, 0xf0, 0x21, 0x00


	//----- nvinfo : EIATTR_KPARAM_INFO
	.align		4
.L_282:
        /*0068*/ 	.byte	0x04, 0x17
        /*006a*/ 	.short	(.L_284 - .L_283)
.L_283:
        /*006c*/ 	.word	0x00000000
        /*0070*/ 	.short	0x0000
        /*0072*/ 	.short	0x0000
        /*0074*/ 	.byte	0x00, 0xf0, 0x21, 0x00


	//----- nvinfo : EIATTR_SPARSE_MMA_MASK
	.align		4
.L_284:
        /*0078*/ 	.byte	0x03, 0x50
        /*007a*/ 	.short	0x0000


	//----- nvinfo : EIATTR_MAXREG_COUNT
	.align		4
        /*007c*/ 	.byte	0x03, 0x1b
        /*007e*/ 	.short	0x00ff


	//----- nvinfo : EIATTR_MERCURY_ISA_VERSION
	.align		4
        /*0080*/ 	.byte	0x03, 0x5f
        /*0082*/ 	.short	0x0101


	//----- nvinfo : EIATTR_VRC_CTA_INIT_COUNT
	.align		4
        /*0084*/ 	.byte	0x02, 0x4a
	.zero		1
	.zero		1


	//----- nvinfo : EIATTR_EXIT_INSTR_OFFSETS
	.align		4
        /*0088*/ 	.byte	0x04, 0x1c
        /*008a*/ 	.short	(.L_286 - .L_285)


	//   ....[0]....
.L_285:
        /*008c*/ 	.word	0x00000080


	//   ....[1]....
        /*0090*/ 	.word	0x000001f0


	//----- nvinfo : EIATTR_CBANK_PARAM_SIZE
	.align		4
.L_286:
        /*0094*/ 	.byte	0x03, 0x19
        /*0096*/ 	.short	0x0038


	//----- nvinfo : EIATTR_PARAM_CBANK
	.align		4
        /*0098*/ 	.byte	0x04, 0x0a
        /*009a*/ 	.short	(.L_288 - .L_287)
	.align		4
.L_287:
        /*009c*/ 	.word	index@(.nv.constant0._Z12init_contigsmmPmS_PcS0_S_)
        /*00a0*/ 	.short	0x0380
        /*00a2*/ 	.short	0x0038


	//----- nvinfo : EIATTR_SW_WAR
	.align		4
.L_288:
        /*00a4*/ 	.byte	0x04, 0x36
        /*00a6*/ 	.short	(.L_290 - .L_289)
.L_289:
        /*00a8*/ 	.word	0x00000008
.L_290:


//--------------------- .nv.info._Z18assert_contig_lensmPm --------------------------
	.section	.nv.info._Z18assert_contig_lensmPm,"",@"SHT_CUDA_INFO"
	.sectionflags	@""
	.align	4


	//----- nvinfo : EIATTR_CUDA_API_VERSION
	.align		4
        /*0000*/ 	.byte	0x04, 0x37
        /*0002*/ 	.short	(.L_292 - .L_291)
.L_291:
        /*0004*/ 	.word	0x00000082


	//----- nvinfo : EIATTR_KPARAM_INFO
	.align		4
.L_292:
        /*0008*/ 	.byte	0x04, 0x17
        /*000a*/ 	.short	(.L_294 - .L_293)
.L_293:
        /*000c*/ 	.word	0x00000000
        /*0010*/ 	.short	0x0001
        /*0012*/ 	.short	0x0008
        /*0014*/ 	.byte	0x00, 0xf5, 0x21, 0x00


	//----- nvinfo : EIATTR_KPARAM_INFO
	.align		4
.L_294:
        /*0018*/ 	.byte	0x04, 0x17
        /*001a*/ 	.short	(.L_296 - .L_295)
.L_295:
        /*001c*/ 	.word	0x00000000
        /*0020*/ 	.short	0x0000
        /*0022*/ 	.short	0x0000
        /*0024*/ 	.byte	0x00, 0xf0, 0x21, 0x00


	//----- nvinfo : EIATTR_SPARSE_MMA_MASK
	.align		4
.L_296:
        /*0028*/ 	.byte	0x03, 0x50
        /*002a*/ 	.short	0x0000


	//----- nvinfo : EIATTR_MAXREG_COUNT
	.align		4
        /*002c*/ 	.byte	0x03, 0x1b
        /*002e*/ 	.short	0x00ff


	//----- nvinfo : EIATTR_EXTERNS
	.align		4
        /*0030*/ 	.byte	0x04, 0x0f
        /*0032*/ 	.short	(.L_298 - .L_297)


	//   ....[0]....
	.align		4
.L_297:
        /*0034*/ 	.word	index@(vprintf)


	//----- nvinfo : EIATTR_MERCURY_ISA_VERSION
	.align		4
.L_298:
        /*0038*/ 	.byte	0x03, 0x5f
        /*003a*/ 	.short	0x0101


	//----- nvinfo : EIATTR_VRC_CTA_INIT_COUNT
	.align		4
        /*003c*/ 	.byte	0x02, 0x4a
	.zero		1
	.zero		1


	//----- nvinfo : EIATTR_SYSCALL_OFFSETS
	.align		4
        /*0040*/ 	.byte	0x04, 0x46
        /*0042*/ 	.short	(.L_300 - .L_299)


	//   ....[0]....
.L_299:
        /*0044*/ 	.word	0x000001e0


	//----- nvinfo : EIATTR_EXIT_INSTR_OFFSETS
	.align		4
.L_300:
        /*0048*/ 	.byte	0x04, 0x1c
        /*004a*/ 	.short	(.L_302 - .L_301)


	//   ....[0]....
.L_301:
        /*004c*/ 	.word	0x000000d0


	//   ....[1]....
        /*0050*/ 	.word	0x00000150


	//   ....[2]....
        /*0054*/ 	.word	0x000001f0


	//----- nvinfo : EIATTR_CRS_STACK_SIZE
	.align		4
.L_302:
        /*0058*/ 	.byte	0x04, 0x1e
        /*005a*/ 	.short	(.L_304 - .L_303)
.L_303:
        /*005c*/ 	.word	0x00000000


	//----- nvinfo : EIATTR_CBANK_PARAM_SIZE
	.align		4
.L_304:
        /*0060*/ 	.byte	0x03, 0x19
        /*0062*/ 	.short	0x0010


	//----- nvinfo : EIATTR_PARAM_CBANK
	.align		4
        /*0064*/ 	.byte	0x04, 0x0a
        /*0066*/ 	.short	(.L_306 - .L_305)
	.align		4
.L_305:
        /*0068*/ 	.word	index@(.nv.constant0._Z18assert_contig_lensmPm)
        /*006c*/ 	.short	0x0380
        /*006e*/ 	.short	0x0010


	//----- nvinfo : EIATTR_SW_WAR
	.align		4
.L_306:
        /*0070*/ 	.byte	0x04, 0x36
        /*0072*/ 	.short	(.L_308 - .L_307)
.L_307:
        /*0074*/ 	.word	0x00000008
.L_308:


//--------------------- .nv.info._Z16init_contig_lensmPm --------------------------
	.section	.nv.info._Z16init_contig_lensmPm,"",@"SHT_CUDA_INFO"
	.sectionflags	@""
	.align	4


	//----- nvinfo : EIATTR_CUDA_API_VERSION
	.align		4
        /*0000*/ 	.byte	0x04, 0x37
        /*0002*/ 	.short	(.L_310 - .L_309)
.L_309:
        /*0004*/ 	.word	0x00000082


	//----- nvinfo : EIATTR_KPARAM_INFO
	.align		4
.L_310:
        /*0008*/ 	.byte	0x04, 0x17
        /*000a*/ 	.short	(.L_312 - .L_311)
.L_311:
        /*000c*/ 	.word	0x00000000
        /*0010*/ 	.short	0x0001
        /*0012*/ 	.short	0x0008
        /*0014*/ 	.byte	0x00, 0xf5, 0x21, 0x00


	//----- nvinfo : EIATTR_KPARAM_INFO
	.align		4
.L_312:
        /*0018*/ 	.byte	0x04, 0x17
        /*001a*/ 	.short	(.L_314 - .L_313)
.L_313:
        /*001c*/ 	.word	0x00000000
        /*0020*/ 	.short	0x0000
        /*0022*/ 	.short	0x0000
        /*0024*/ 	.byte	0x00, 0xf0, 0x21, 0x00


	//----- nvinfo : EIATTR_SPARSE_MMA_MASK
	.align		4
.L_314:
        /*0028*/ 	.byte	0x03, 0x50
        /*002a*/ 	.short	0x0000


	//----- nvinfo : EIATTR_MAXREG_COUNT
	.align		4
        /*002c*/ 	.byte	0x03, 0x1b
        /*002e*/ 	.short	0x00ff


	//----- nvinfo : EIATTR_MERCURY_ISA_VERSION
	.align		4
        /*0030*/ 	.byte	0x03, 0x5f
        /*0032*/ 	.short	0x0101


	//----- nvinfo : EIATTR_VRC_CTA_INIT_COUNT
	.align		4
        /*0034*/ 	.byte	0x02, 0x4a
	.zero		1
	.zero		1


	//----- nvinfo : EIATTR_EXIT_INSTR_OFFSETS
	.align		4
        /*0038*/ 	.byte	0x04, 0x1c
        /*003a*/ 	.short	(.L_316 - .L_315)


	//   ....[0]....
.L_315:
        /*003c*/ 	.word	0x00000080


	//   ....[1]....
        /*0040*/ 	.word	0x000000e0


	//----- nvinfo : EIATTR_CBANK_PARAM_SIZE
	.align		4
.L_316:
        /*0044*/ 	.byte	0x03, 0x19
        /*0046*/ 	.short	0x0010


	//----- nvinfo : EIATTR_PARAM_CBANK
	.align		4
        /*0048*/ 	.byte	0x04, 0x0a
        /*004a*/ 	.short	(.L_318 - .L_317)
	.align		4
.L_317:
        /*004c*/ 	.word	index@(.nv.constant0._Z16init_contig_lensmPm)
        /*0050*/ 	.short	0x0380
        /*0052*/ 	.short	0x0010


	//----- nvinfo : EIATTR_SW_WAR
	.align		4
.L_318:
        /*0054*/ 	.byte	0x04, 0x36
        /*0056*/ 	.short	(.L_320 - .L_319)
.L_319:
        /*0058*/ 	.word	0x00000008
.L_320:


//--------------------- .nv.info._Z11init_parentmPm --------------------------
	.section	.nv.info._Z11init_parentmPm,"",@"SHT_CUDA_INFO"
	.sectionflags	@""
	.align	4


	//----- nvinfo : EIATTR_CUDA_API_VERSION
	.align		4
        /*0000*/ 	.byte	0x04, 0x37
        /*0002*/ 	.short	(.L_322 - .L_321)
.L_321:
        /*0004*/ 	.word	0x00000082


	//----- nvinfo : EIATTR_KPARAM_INFO
	.align		4
.L_322:
        /*0008*/ 	.byte	0x04, 0x17
        /*000a*/ 	.short	(.L_324 - .L_323)
.L_323:
        /*000c*/ 	.word	0x00000000
        /*0010*/ 	.short	0x0001
        /*0012*/ 	.short	0x0008
        /*0014*/ 	.byte	0x00, 0xf5, 0x21, 0x00


	//----- nvinfo : EIATTR_KPARAM_INFO
	.align		4
.L_324:
        /*0018*/ 	.byte	0x04, 0x17
        /*001a*/ 	.short	(.L_326 - .L_325)
.L_325:
        /*001c*/ 	.word	0x00000000
        /*0020*/ 	.short	0x0000
        /*0022*/ 	.short	0x0000
        /*0024*/ 	.byte	0x00, 0xf0, 0x21, 0x00


	//----- nvinfo : EIATTR_SPARSE_MMA_MASK
	.align		4
.L_326:
        /*0028*/ 	.byte	0x03, 0x50
        /*002a*/ 	.short	0x0000


	//----- nvinfo : EIATTR_MAXREG_COUNT
	.align		4
        /*002c*/ 	.byte	0x03, 0x1b
        /*002e*/ 	.short	0x00ff


	//----- nvinfo : EIATTR_MERCURY_ISA_VERSION
	.align		4
        /*0030*/ 	.byte	0x03, 0x5f
        /*0032*/ 	.short	0x0101


	//----- nvinfo : EIATTR_VRC_CTA_INIT_COUNT
	.align		4
        /*0034*/ 	.byte	0x02, 0x4a
	.zero		1
	.zero		1


	//----- nvinfo : EIATTR_EXIT_INSTR_OFFSETS
	.align		4
        /*0038*/ 	.byte	0x04, 0x1c
        /*003a*/ 	.short	(.L_328 - .L_327)


	//   ....[0]....
.L_327:
        /*003c*/ 	.word	0x00000080


	//   ....[1]....
        /*0040*/ 	.word	0x000000f0


	//----- nvinfo : EIATTR_CBANK_PARAM_SIZE
	.align		4
.L_328:
        /*0044*/ 	.byte	0x03, 0x19
        /*0046*/ 	.short	0x0010


	//----- nvinfo : EIATTR_PARAM_CBANK
	.align		4
        /*0048*/ 	.byte	0x04, 0x0a
        /*004a*/ 	.short	(.L_330 - .L_329)
	.align		4
.L_329:
        /*004c*/ 	.word	index@(.nv.constant0._Z11init_parentmPm)
        /*0050*/ 	.short	0x0380
        /*0052*/ 	.short	0x0010


	//----- nvinfo : EIATTR_SW_WAR
	.align		4
.L_330:
        /*0054*/ 	.byte	0x04, 0x36
        /*0056*/ 	.short	(.L_332 - .L_331)
.L_331:
        /*0058*/ 	.word	0x00000008
.L_332:


//--------------------- .nv.info._Z10reset_starmPb --------------------------
	.section	.nv.info._Z10reset_starmPb,"",@"SHT_CUDA_INFO"
	.sectionflags	@""
	.align	4


	//----- nvinfo : EIATTR_CUDA_API_VERSION
	.align		4
        /*0000*/ 	.byte	0x04, 0x37
        /*0002*/ 	.short	(.L_334 - .L_333)
.L_333:
        /*0004*/ 	.word	0x00000082


	//----- nvinfo : EIATTR_KPARAM_INFO
	.align		4
.L_334:
        /*0008*/ 	.byte	0x04, 0x17
        /*000a*/ 	.short	(.L_336 - .L_335)
.L_335:
        /*000c*/ 	.word	0x00000000
        /*0010*/ 	.short	0x0001
        /*0012*/ 	.short	0x0008
        /*0014*/ 	.byte	0x00, 0xf5, 0x21, 0x00


	//----- nvinfo : EIATTR_KPARAM_INFO
	.align		4
.L_336:
        /*0018*/ 	.byte	0x04, 0x17
        /*001a*/ 	.short	(.L_338 - .L_337)
.L_337:
        /*001c*/ 	.word	0x00000000
        /*0020*/ 	.short	0x0000
        /*0022*/ 	.short	0x0000
        /*0024*/ 	.byte	0x00, 0xf0, 0x21, 0x00


	//----- nvinfo : EIATTR_SPARSE_MMA_MASK
	.align		4
.L_338:
        /*0028*/ 	.byte	0x03, 0x50
        /*002a*/ 	.short	0x0000


	//----- nvinfo : EIATTR_MAXREG_COUNT
	.align		4
        /*002c*/ 	.byte	0x03, 0x1b
        /*002e*/ 	.short	0x00ff


	//----- nvinfo : EIATTR_MERCURY_ISA_VERSION
	.align		4
        /*0030*/ 	.byte	0x03, 0x5f
        /*0032*/ 	.short	0x0101


	//----- nvinfo : EIATTR_VRC_CTA_INIT_COUNT
	.align		4
        /*0034*/ 	.byte	0x02, 0x4a
	.zero		1
	.zero		1


	//----- nvinfo : EIATTR_EXIT_INSTR_OFFSETS
	.align		4
        /*0038*/ 	.byte	0x04, 0x1c
        /*003a*/ 	.short	(.L_340 - .L_339)


	//   ....[0]....
.L_339:
        /*003c*/ 	.word	0x00000080


	//   ....[1]....
        /*0040*/ 	.word	0x000000f0


	//----- nvinfo : EIATTR_CBANK_PARAM_SIZE
	.align		4
.L_340:
        /*0044*/ 	.byte	0x03, 0x19
        /*0046*/ 	.short	0x0010


	//----- nvinfo : EIATTR_PARAM_CBANK
	.align		4
        /*0048*/ 	.byte	0x04, 0x0a
        /*004a*/ 	.short	(.L_342 - .L_341)
	.align		4
.L_341:
        /*004c*/ 	.word	index@(.nv.constant0._Z10reset_starmPb)
        /*0050*/ 	.short	0x0380
        /*0052*/ 	.short	0x0010


	//----- nvinfo : EIATTR_SW_WAR
	.align		4
.L_342:
        /*0054*/ 	.byte	0x04, 0x36
        /*0056*/ 	.short	(.L_344 - .L_343)
.L_343:
        /*0058*/ 	.word	0x00000008
.L_344:


//--------------------- .nv.info._Z15setGrandparentsmPmS_ --------------------------
	.section	.nv.info._Z15setGrandparentsmPmS_,"",@"SHT_CUDA_INFO"
	.sectionflags	@""
	.align	4


	//----- nvinfo : EIATTR_CUDA_API_VERSION
	.align		4
        /*0000*/ 	.byte	0x04, 0x37
        /*0002*/ 	.short	(.L_346 - .L_345)
.L_345:
        /*0004*/ 	.word	0x00000082


	//----- nvinfo : EIATTR_KPARAM_INFO
	.align		4
.L_346:
        /*0008*/ 	.byte	0x04, 0x17
        /*000a*/ 	.short	(.L_348 - .L_347)
.L_347:
        /*000c*/ 	.word	0x00000000
        /*0010*/ 	.short	0x0002
        /*0012*/ 	.short	0x0010
        /*0014*/ 	.byte	0x00, 0xf5, 0x21, 0x00


	//----- nvinfo : EIATTR_KPARAM_INFO
	.align		4
.L_348:
        /*0018*/ 	.byte	0x04, 0x17
        /*001a*/ 	.short	(.L_350 - .L_349)
.L_349:
        /*001c*/ 	.word	0x00000000
        /*0020*/ 	.short	0x0001
        /*0022*/ 	.short	0x0008
        /*0024*/ 	.byte	0x00, 0xf5, 0x21, 0x00


	//----- nvinfo : EIATTR_KPARAM_INFO
	.align		4
.L_350:
        /*0028*/ 	.byte	0x04, 0x17
        /*002a*/ 	.short	(.L_352 - .L_351)
.L_351:
        /*002c*/ 	.word	0x00000000
        /*0030*/ 	.short	0x0000
        /*0032*/ 	.short	0x0000
        /*0034*/ 	.byte	0x00, 0xf0, 0x21, 0x00


	//----- nvinfo : EIATTR_SPARSE_MMA_MASK
	.align		4
.L_352:
        /*0038*/ 	.byte	0x03, 0x50
        /*003a*/ 	.short	0x0000


	//----- nvinfo : EIATTR_MAXREG_COUNT
	.align		4
        /*003c*/ 	.byte	0x03, 0x1b
        /*003e*/ 	.short	0x00ff


	//----- nvinfo : EIATTR_MERCURY_ISA_VERSION
	.align		4
        /*0040*/ 	.byte	0x03, 0x5f
        /*0042*/ 	.short	0x0101


	//----- nvinfo : EIATTR_VRC_CTA_INIT_COUNT
	.align		4
        /*0044*/ 	.byte	0x02, 0x4a
	.zero		1
	.zero		1


	//----- nvinfo : EIATTR_EXIT_INSTR_OFFSETS
	.align		4
        /*0048*/ 	.byte	0x04, 0x1c
        /*004a*/ 	.short	(.L_354 - .L_353)


	//   ....[0]....
.L_353:
        /*004c*/ 	.word	0x00000080


	//   ....[1]....
        /*0050*/ 	.word	0x00000170


	//----- nvinfo : EIATTR_CBANK_PARAM_SIZE
	.align		4
.L_354:
        /*0054*/ 	.byte	0x03, 0x19
        /*0056*/ 	.short	0x0018


	//----- nvinfo : EIATTR_PARAM_CBANK
	.align		4
        /*0058*/ 	.byte	0x04, 0x0a
        /*005a*/ 	.short	(.L_356 - .L_355)
	.align		4
.L_355:
        /*005c*/ 	.word	index@(.nv.constant0._Z15setGrandparentsmPmS_)
        /*0060*/ 	.short	0x0380
        /*0062*/ 	.short	0x0018


	//----- nvinfo : EIATTR_SW_WAR
	.align		4
.L_356:
        /*0064*/ 	.byte	0x04, 0x36
        /*0066*/ 	.short	(.L_358 - .L_357)
.L_357:
        /*0068*/ 	.word	0x00000008
.L_358:


//--------------------- .nv.info._Z12shortcuttingmPmS_Pb --------------------------
	.section	.nv.info._Z12shortcuttingmPmS_Pb,"",@"SHT_CUDA_INFO"
	.sectionflags	@""
	.align	4


	//----- nvinfo : EIATTR_CUDA_API_VERSION
	.align		4
        /*0000*/ 	.byte	0x04, 0x37
        /*0002*/ 	.short	(.L_360 - .L_359)
.L_359:
        /*0004*/ 	.word	0x00000082


	//----- nvinfo : EIATTR_KPARAM_INFO
	.align		4
.L_360:
        /*0008*/ 	.byte	0x04, 0x17
        /*000a*/ 	.short	(.L_362 - .L_361)
.L_361:
        /*000c*/ 	.word	0x00000000
        /*0010*/ 	.short	0x0003
        /*0012*/ 	.short	0x0018
        /*0014*/ 	.byte	0x00, 0xf5, 0x21, 0x00


	//----- nvinfo : EIATTR_KPARAM_INFO
	.align		4
.L_362:
        /*0018*/ 	.byte	0x04, 0x17
        /*001a*/ 	.short	(.L_364 - .L_363)
.L_363:
        /*001c*/ 	.word	0x00000000
        /*0020*/ 	.short	0x0002
        /*0022*/ 	.short	0x0010
        /*0024*/ 	.byte	0x00, 0xf5, 0x21, 0x00


	//----- nvinfo : EIATTR_KPARAM_INFO
	.align		4
.L_364:
        /*0028*/ 	.byte	0x04, 0x17
        /*002a*/ 	.short	(.L_366 - .L_365)
.L_365:
        /*002c*/ 	.word	0x00000000
        /*0030*/ 	.short	0x0001
        /*0032*/ 	.short	0x0008
        /*0034*/ 	.byte	0x00, 0xf5, 0x21, 0x00


	//----- nvinfo : EIATTR_KPARAM_INFO
	.align		4
.L_366:
        /*0038*/ 	.byte	0x04, 0x17
        /*003a*/ 	.short	(.L_368 - .L_367)
.L_367:
        /*003c*/ 	.word	0x00000000
        /*0040*/ 	.short	0x0000
        /*0042*/ 	.short	0x0000
        /*0044*/ 	.byte	0x00, 0xf0, 0x21, 0x00


	//----- nvinfo : EIATTR_SPARSE_MMA_MASK
	.align		4
.L_368:
        /*0048*/ 	.byte	0x03, 0x50
        /*004a*/ 	.short	0x0000


	//----- nvinfo : EIATTR_MAXREG_COUNT
	.align		4
        /*004c*/ 	.byte	0x03, 0x1b
        /*004e*/ 	.short	0x00ff


	//----- nvinfo : EIATTR_MERCURY_ISA_VERSION
	.align		4
        /*0050*/ 	.byte	0x03, 0x5f
        /*0052*/ 	.short	0x0101


	//----- nvinfo : EIATTR_VRC_CTA_INIT_COUNT
	.align		4
        /*0054*/ 	.byte	0x02, 0x4a
	.zero		1
	.zero		1


	//----- nvinfo : EIATTR_EXIT_INSTR_OFFSETS
	.align		4
        /*0058*/ 	.byte	0x04, 0x1c
        /*005a*/ 	.short	(.L_370 - .L_369)


	//   ....[0]....
.L_369:
        /*005c*/ 	.word	0x00000080


	//   ....[1]....
        /*0060*/ 	.word	0x000000f0


	//   ....[2]....
        /*0064*/ 	.word	0x000001a0


	//----- nvinfo : EIATTR_CBANK_PARAM_SIZE
	.align		4
.L_370:
        /*0068*/ 	.byte	0x03, 0x19
        /*006a*/ 	.short	0x0020


	//----- nvinfo : EIATTR_PARAM_CBANK
	.align		4
        /*006c*/ 	.byte	0x04, 0x0a
        /*006e*/ 	.short	(.L_372 - .L_371)
	.align		4
.L_371:
        /*0070*/ 	.word	index@(.nv.constant0._Z12shortcuttingmPmS_Pb)
        /*0074*/ 	.short	0x0380
        /*0076*/ 	.short	0x0020


	//----- nvinfo : EIATTR_SW_WAR
	.align		4
.L_372:
        /*0078*/ 	.byte	0x04, 0x36
        /*007a*/ 	.short	(.L_374 - .L_373)
.L_373:
        /*007c*/ 	.word	0x00000008
.L_374:


//--------------------- .nv.info._Z17naive_uncond_hookmPmS_PcS_Pb --------------------------
	.section	.nv.info._Z17naive_uncond_hookmPmS_PcS_Pb,"",@"SHT_CUDA_INFO"
	.sectionflags	@""
	.align	4


	//----- nvinfo : EIATTR_CUDA_API_VERSION
	.align		4
        /*0000*/ 	.byte	0x04, 0x37
        /*0002*/ 	.short	(.L_376 - .L_375)
.L_375:
        /*0004*/ 	.word	0x00000082


	//----- nvinfo : EIATTR_KPARAM_INFO
	.align		4
.L_376:
        /*0008*/ 	.byte	0x04, 0x17
        /*000a*/ 	.short	(.L_378 - .L_377)
.L_377:
        /*000c*/ 	.word	0x00000000
        /*0010*/ 	.short	0x0005
        /*0012*/ 	.short	0x0028
        /*0014*/ 	.byte	0x00, 0xf5, 0x21, 0x00


	//----- nvinfo : EIATTR_KPARAM_INFO
	.align		4
.L_378:
        /*0018*/ 	.byte	0x04, 0x17
        /*001a*/ 	.short	(.L_380 - .L_379)
.L_379:
        /*001c*/ 	.word	0x00000000
        /*0020*/ 	.short	0x0004
        /*0022*/ 	.short	0x0020
        /*0024*/ 	.byte	0x00, 0xf5, 0x21, 0x00


	//----- nvinfo : EIATTR_KPARAM_INFO
	.align		4
.L_380:
        /*0028*/ 	.byte	0x04, 0x17
        /*002a*/ 	.short	(.L_382 - .L_381)
.L_381:
        /*002c*/ 	.word	0x00000000
        /*0030*/ 	.short	0x0003
        /*0032*/ 	.short	0x0018
        /*0034*/ 	.byte	0x00, 0xf5, 0x21, 0x00


	//----- nvinfo : EIATTR_KPARAM_INFO
	.align		4
.L_382:
        /*0038*/ 	.byte	0x04, 0x17
        /*003a*/ 	.short	(.L_384 - .L_383)
.L_383:
        /*003c*/ 	.word	0x00000000
        /*0040*/ 	.short	0x0002
        /*0042*/ 	.short	0x0010
        /*0044*/ 	.byte	0x00, 0xf5, 0x21, 0x00


	//----- nvinfo : EIATTR_KPARAM_INFO
	.align		4
.L_384:
        /*0048*/ 	.byte	0x04, 0x17
        /*004a*/ 	.short	(.L_386 - .L_385)
.L_385:
        /*004c*/ 	.word	0x00000000
        /*0050*/ 	.short	0x0001
        /*0052*/ 	.short	0x0008
        /*0054*/ 	.byte	0x00, 0xf5, 0x21, 0x00


	//----- nvinfo : EIATTR_KPARAM_INFO
	.align		4
.L_386:
        /*0058*/ 	.byte	0x04, 0x17
        /*005a*/ 	.short	(.L_388 - .L_387)
.L_387:
        /*005c*/ 	.word	0x00000000
        /*0060*/ 	.short	0x0000
        /*0062*/ 	.short	0x0000
        /*0064*/ 	.byte	0x00, 0xf0, 0x21, 0x00


	//----- nvinfo : EIATTR_SPARSE_MMA_MASK
	.align		4
.L_388:
        /*0068*/ 	.byte	0x03, 0x50
        /*006a*/ 	.short	0x0000


	//----- nvinfo : EIATTR_MAXREG_COUNT
	.align		4
        /*006c*/ 	.byte	0x03, 0x1b
        /*006e*/ 	.short	0x00ff


	//----- nvinfo : EIATTR_MERCURY_ISA_VERSION
	.align		4
        /*0070*/ 	.byte	0x03, 0x5f
        /*0072*/ 	.short	0x0101


	//----- nvinfo : EIATTR_VRC_CTA_INIT_COUNT
	.align		4
        /*0074*/ 	.byte	0x02, 0x4a
	.zero		1
	.zero		1


	//----- nvinfo : EIATTR_EXIT_INSTR_OFFSETS
	.align		4
        /*0078*/ 	.byte	0x04, 0x1c
        /*007a*/ 	.short	(.L_390 - .L_389)


	//   ....[0]....
.L_389:
        /*007c*/ 	.word	0x00000080


	//   ....[1]....
        /*0080*/ 	.word	0x00000230


	//   ....[2]....
        /*0084*/ 	.word	0x00000260


	//----- nvinfo : EIATTR_CBANK_PARAM_SIZE
	.align		4
.L_390:
        /*0088*/ 	.byte	0x03, 0x19
        /*008a*/ 	.short	0x0030


	//----- nvinfo : EIATTR_PARAM_CBANK
	.align		4
        /*008c*/ 	.byte	0x04, 0x0a
        /*008e*/ 	.short	(.L_392 - .L_391)
	.align		4
.L_391:
        /*0090*/ 	.word	index@(.nv.constant0._Z17naive_uncond_hookmPmS_PcS_Pb)
        /*0094*/ 	.short	0x0380
        /*0096*/ 	.short	0x0030


	//----- nvinfo : EIATTR_SW_WAR
	.align		4
.L_392:
        /*0098*/ 	.byte	0x04, 0x36
        /*009a*/ 	.short	(.L_394 - .L_393)
.L_393:
        /*009c*/ 	.word	0x00000008
.L_394:


//--------------------- .nv.info._Z16parent_cond_hookmPmS_PbPcS_S1_S_ --------------------------
	.section	.nv.info._Z16parent_cond_hookmPmS_PbPcS_S1_S_,"",@"SHT_CUDA_INFO"
	.sectionflags	@""
	.align	4


	//----- nvinfo : EIATTR_CUDA_API_VERSION
	.align		4
        /*0000*/ 	.byte	0x04, 0x37
        /*0002*/ 	.short	(.L_396 - .L_395)
.L_395:
        /*0004*/ 	.word	0x00000082


	//----- nvinfo : EIATTR_KPARAM_INFO
	.align		4
.L_396:
        /*0008*/ 	.byte	0x04, 0x17
        /*000a*/ 	.short	(.L_398 - .L_397)
.L_397:
        /*000c*/ 	.word	0x00000000
        /*0010*/ 	.short	0x0007
        /*0012*/ 	.short	0x0038
        /*0014*/ 	.byte	0x00, 0xf5, 0x21, 0x00


	//----- nvinfo : EIATTR_KPARAM_INFO
	.align		4
.L_398:
        /*0018*/ 	.byte	0x04, 0x17
        /*001a*/ 	.short	(.L_400 - .L_399)
.L_399:
        /*001c*/ 	.word	0x00000000
        /*0020*/ 	.short	0x0006
        /*0022*/ 	.short	0x0030
        /*0024*/ 	.byte	0x00, 0xf5, 0x21, 0x00


	//----- nvinfo : EIATTR_KPARAM_INFO
	.align		4
.L_400:
        /*0028*/ 	.byte	0x04, 0x17
        /*002a*/ 	.short	(.L_402 - .L_401)
.L_401:
        /*002c*/ 	.word	0x00000000
        /*0030*/ 	.short	0x0005
        /*0032*/ 	.short	0x0028
        /*0034*/ 	.byte	0x00, 0xf5, 0x21, 0x00


	//----- nvinfo : EIATTR_KPARAM_INFO
	.align		4
.L_402:
        /*0038*/ 	.byte	0x04, 0x17
        /*003a*/ 	.short	(.L_404 - .L_403)
.L_403:
        /*003c*/ 	.word	0x00000000
        /*0040*/ 	.short	0x0004
        /*0042*/ 	.short	0x0020
        /*0044*/ 	.byte	0x00, 0xf5, 0x21, 0x00


	//----- nvinfo : EIATTR_KPARAM_INFO
	.align		4
.L_404:
        /*0048*/ 	.byte	0x04, 0x17
        /*004a*/ 	.short	(.L_406 - .L_405)
.L_405:
        /*004c*/ 	.word	0x00000000
        /*0050*/ 	.short	0x0003
        /*0052*/ 	.short	0x0018
        /*0054*/ 	.byte	0x00, 0xf5, 0x21, 0x00


	//----- nvinfo : EIATTR_KPARAM_INFO
	.align		4
.L_406:
        /*0058*/ 	.byte	0x04, 0x17
        /*005a*/ 	.short	(.L_408 - .L_407)
.L_407:
        /*005c*/ 	.word	0x00000000
        /*0060*/ 	.short	0x0002
        /*0062*/ 	.short	0x0010
        /*0064*/ 	.byte	0x00, 0xf5, 0x21, 0x00


	//----- nvinfo : EIATTR_KPARAM_INFO
	.align		4
.L_408:
        /*0068*/ 	.byte	0x04, 0x17
        /*006a*/ 	.short	(.L_410 - .L_409)
.L_409:
        /*006c*/ 	.word	0x00000000
        /*0070*/ 	.short	0x0001
        /*0072*/ 	.short	0x0008
        /*0074*/ 	.byte	0x00, 0xf5, 0x21, 0x00


	//----- nvinfo : EIATTR_KPARAM_INFO
	.align		4
.L_410:
        /*0078*/ 	.byte	0x04, 0x17
        /*007a*/ 	.short	(.L_412 - .L_411)
.L_411:
        /*007c*/ 	.word	0x00000000
        /*0080*/ 	.short	0x0000
        /*0082*/ 	.short	0x0000
        /*0084*/ 	.byte	0x00, 0xf0, 0x21, 0x00


	//----- nvinfo : EIATTR_SPARSE_MMA_MASK
	.align		4
.L_412:
        /*0088*/ 	.byte	0x03, 0x50
        /*008a*/ 	.short	0x0000


	//----- nvinfo : EIATTR_MAXREG_COUNT
	.align		4
        /*008c*/ 	.byte	0x03, 0x1b
        /*008e*/ 	.short	0x00ff


	//----- nvinfo : EIATTR_MERCURY_ISA_VERSION
	.align		4
        /*0090*/ 	.byte	0x03, 0x5f
        /*0092*/ 	.short	0x0101


	//----- nvinfo : EIATTR_VRC_CTA_INIT_COUNT
	.align		4
        /*0094*/ 	.byte	0x02, 0x4a
	.zero		1
	.zero		1


	//----- nvinfo : EIATTR_EXIT_INSTR_OFFSETS
	.align		4
        /*0098*/ 	.byte	0x04, 0x1c
        /*009a*/ 	.short	(.L_414 - .L_413)


	//   ....[0]....
.L_413:
        /*009c*/ 	.word	0x00000080


	//   ....[1]....
        /*00a0*/ 	.word	0x00001140


	//   ....[2]....
        /*00a4*/ 	.word	0x00001bc0


	//----- nvinfo : EIATTR_CRS_STACK_SIZE
	.align		4
.L_414:
        /*00a8*/ 	.byte	0x04, 0x1e
        /*00aa*/ 	.short	(.L_416 - .L_415)
.L_415:
        /*00ac*/ 	.word	0x00000000


	//----- nvinfo : EIATTR_CBANK_PARAM_SIZE
	.align		4
.L_416:
        /*00b0*/ 	.byte	0x03, 0x19
        /*00b2*/ 	.short	0x0040


	//----- nvinfo : EIATTR_PARAM_CBANK
	.align		4
        /*00b4*/ 	.byte	0x04, 0x0a
        /*00b6*/ 	.short	(.L_418 - .L_417)
	.align		4
.L_417:
        /*00b8*/ 	.word	index@(.nv.constant0._Z16parent_cond_hookmPmS_PbPcS_S1_S_)
        /*00bc*/ 	.short	0x0380
        /*00be*/ 	.short	0x0040


	//----- nvinfo : EIATTR_SW_WAR
	.align		4
.L_418:
        /*00c0*/ 	.byte	0x04, 0x36
        /*00c2*/ 	.short	(.L_420 - .L_419)
.L_419:
        /*00c4*/ 	.word	0x00000008
.L_420:


//--------------------- .nv.info._Z15naive_cond_hookmPmS_PcS_Pb --------------------------
	.section	.nv.info._Z15naive_cond_hookmPmS_PcS_Pb,"",@"SHT_CUDA_INFO"
	.sectionflags	@""
	.align	4


	//----- nvinfo : EIATTR_CUDA_API_VERSION
	.align		4
        /*0000*/ 	.byte	0x04, 0x37
        /*0002*/ 	.short	(.L_422 - .L_421)
.L_421:
        /*0004*/ 	.word	0x00000082


	//----- nvinfo : EIATTR_KPARAM_INFO
	.align		4
.L_422:
        /*0008*/ 	.byte	0x04, 0x17
        /*000a*/ 	.short	(.L_424 - .L_423)
.L_423:
        /*000c*/ 	.word	0x00000000
        /*0010*/ 	.short	0x0005
        /*0012*/ 	.short	0x0028
        /*0014*/ 	.byte	0x00, 0xf5, 0x21, 0x00


	//----- nvinfo : EIATTR_KPARAM_INFO
	.align		4
.L_424:
        /*0018*/ 	.byte	0x04, 0x17
        /*001a*/ 	.short	(.L_426 - .L_425)
.L_425:
        /*001c*/ 	.word	0x00000000
        /*0020*/ 	.short	0x0004
        /*0022*/ 	.short	0x0020
        /*0024*/ 	.byte	0x00, 0xf5, 0x21, 0x00


	//----- nvinfo : EIATTR_KPARAM_INFO
	.align		4
.L_426:
        /*0028*/ 	.byte	0x04, 0x17
        /*002a*/ 	.short	(.L_428 - .L_427)
.L_427:
        /*002c*/ 	.word	0x00000000
        /*0030*/ 	.short	0x0003
        /*0032*/ 	.short	0x0018
        /*0034*/ 	.byte	0x00, 0xf5, 0x21, 0x00


	//----- nvinfo : EIATTR_KPARAM_INFO
	.align		4
.L_428:
        /*0038*/ 	.byte	0x04, 0x17
        /*003a*/ 	.short	(.L_430 - .L_429)
.L_429:
        /*003c*/ 	.word	0x00000000
        /*0040*/ 	.short	0x0002
        /*0042*/ 	.short	0x0010
        /*0044*/ 	.byte	0x00, 0xf5, 0x21, 0x00


	//----- nvinfo : EIATTR_KPARAM_INFO
	.align		4
.L_430:
        /*0048*/ 	.byte	0x04, 0x17
        /*004a*/ 	.short	(.L_432 - .L_431)
.L_431:
        /*004c*/ 	.word	0x00000000
        /*0050*/ 	.short	0x0001
        /*0052*/ 	.short	0x0008
        /*0054*/ 	.byte	0x00, 0xf5, 0x21, 0x00


	//----- nvinfo : EIATTR_KPARAM_INFO
	.align		4
.L_432:
        /*0058*/ 	.byte	0x04, 0x17
        /*005a*/ 	.short	(.L_434 - .L_433)
.L_433:
        /*005c*/ 	.word	0x00000000
        /*0060*/ 	.short	0x0000
        /*0062*/ 	.short	0x0000
        /*0064*/ 	.byte	0x00, 0xf0, 0x21, 0x00


	//----- nvinfo : EIATTR_SPARSE_MMA_MASK
	.align		4
.L_434:
        /*0068*/ 	.byte	0x03, 0x50
        /*006a*/ 	.short	0x0000


	//----- nvinfo : EIATTR_MAXREG_COUNT
	.align		4
        /*006c*/ 	.byte	0x03, 0x1b
        /*006e*/ 	.short	0x00ff


	//----- nvinfo : EIATTR_MERCURY_ISA_VERSION
	.align		4
        /*0070*/ 	.byte	0x03, 0x5f
        /*0072*/ 	.short	0x0101


	//----- nvinfo : EIATTR_VRC_CTA_INIT_COUNT
	.align		4
        /*0074*/ 	.byte	0x02, 0x4a
	.zero		1
	.zero		1


	//----- nvinfo : EIATTR_EXIT_INSTR_OFFSETS
	.align		4
        /*0078*/ 	.byte	0x04, 0x1c
        /*007a*/ 	.short	(.L_436 - .L_435)


	//   ....[0]....
.L_435:
        /*007c*/ 	.word	0x00000080


	//   ....[1]....
        /*0080*/ 	.word	0x00000230


	//   ....[2]....
        /*0084*/ 	.word	0x00000260


	//----- nvinfo : EIATTR_CBANK_PARAM_SIZE
	.align		4
.L_436:
        /*0088*/ 	.byte	0x03, 0x19
        /*008a*/ 	.short	0x0030


	//----- nvinfo : EIATTR_PARAM_CBANK
	.align		4
        /*008c*/ 	.byte	0x04, 0x0a
        /*008e*/ 	.short	(.L_438 - .L_437)
	.align		4
.L_437:
        /*0090*/ 	.word	index@(.nv.constant0._Z15naive_cond_hookmPmS_PcS_Pb)
        /*0094*/ 	.short	0x0380
        /*0096*/ 	.short	0x0030


	//----- nvinfo : EIATTR_SW_WAR
	.align		4
.L_438:
        /*0098*/ 	.byte	0x04, 0x36
        /*009a*/ 	.short	(.L_440 - .L_439)
.L_439:
        /*009c*/ 	.word	0x00000008
.L_440:


//--------------------- .nv.info._Z15mat_char_to_intmPmS_PcS_S_S_ --------------------------
	.section	.nv.info._Z15mat_char_to_intmPmS_PcS_S_S_,"",@"SHT_CUDA_INFO"
	.sectionflags	@""
	.align	4


	//----- nvinfo : EIATTR_CUDA_API_VERSION
	.align		4
        /*0000*/ 	.byte	0x04, 0x37
        /*0002*/ 	.short	(.L_442 - .L_441)
.L_441:
        /*0004*/ 	.word	0x00000082


	//----- nvinfo : EIATTR_KPARAM_INFO
	.align		4
.L_442:
        /*0008*/ 	.byte	0x04, 0x17
        /*000a*/ 	.short	(.L_444 - .L_443)
.L_443:
        /*000c*/ 	.word	0x00000000
        /*0010*/ 	.short	0x0006
        /*0012*/ 	.short	0x0030
        /*0014*/ 	.byte	0x00, 0xf5, 0x21, 0x00


	//----- nvinfo : EIATTR_KPARAM_INFO
	.align		4
.L_444:
        /*0018*/ 	.byte	0x04, 0x17
        /*001a*/ 	.short	(.L_446 - .L_445)
.L_445:
        /*001c*/ 	.word	0x00000000
        /*0020*/ 	.short	0x0005
        /*0022*/ 	.short	0x0028
        /*0024*/ 	.byte	0x00, 0xf5, 0x21, 0x00


	//----- nvinfo : EIATTR_KPARAM_INFO
	.align		4
.L_446:
        /*0028*/ 	.byte	0x04, 0x17
        /*002a*/ 	.short	(.L_448 - .L_447)
.L_447:
        /*002c*/ 	.word	0x00000000
        /*0030*/ 	.short	0x0004
        /*0032*/ 	.short	0x0020
        /*0034*/ 	.byte	0x00, 0xf5, 0x21, 0x00


	//----- nvinfo : EIATTR_KPARAM_INFO
	.align		4
.L_448:
        /*0038*/ 	.byte	0x04, 0x17
        /*003a*/ 	.short	(.L_450 - .L_449)
.L_449:
        /*003c*/ 	.word	0x00000000
        /*0040*/ 	.short	0x0003
        /*0042*/ 	.short	0x0018
        /*0044*/ 	.byte	0x00, 0xf5, 0x21, 0x00


	//----- nvinfo : EIATTR_KPARAM_INFO
	.align		4
.L_450:
        /*0048*/ 	.byte	0x04, 0x17
        /*004a*/ 	.short	(.L_452 - .L_451)
.L_451:
        /*004c*/ 	.word	0x00000000
        /*0050*/ 	.short	0x0002
        /*0052*/ 	.short	0x0010
        /*0054*/ 	.byte	0x00, 0xf5, 0x21, 0x00


	//----- nvinfo : EIATTR_KPARAM_INFO
	.align		4
.L_452:
        /*0058*/ 	.byte	0x04, 0x17
        /*005a*/ 	.short	(.L_454 - .L_453)
.L_453:
        /*005c*/ 	.word	0x00000000
        /*0060*/ 	.short	0x0001
        /*0062*/ 	.short	0x0008
        /*0064*/ 	.byte	0x00, 0xf5, 0x21, 0x00


	//----- nvinfo : EIATTR_KPARAM_INFO
	.align		4
.L_454:
        /*0068*/ 	.byte	0x04, 0x17
        /*006a*/ 	.short	(.L_456 - .L_455)
.L_455:
        /*006c*/ 	.word	0x00000000
        /*0070*/ 	.short	0x0000
        /*0072*/ 	.short	0x0000
        /*0074*/ 	.byte	0x00, 0xf0, 0x21, 0x00


	//----- nvinfo : EIATTR_SPARSE_MMA_MASK
	.align		4
.L_456:
        /*0078*/ 	.byte	0x03, 0x50
        /*007a*/ 	.short	0x0000


	//----- nvinfo : EIATTR_MAXREG_COUNT
	.align		4
        /*007c*/ 	.byte	0x03, 0x1b
        /*007e*/ 	.short	0x00ff


	//----- nvinfo : EIATTR_MERCURY_ISA_VERSION
	.align		4
        /*0080*/ 	.byte	0x03, 0x5f
        /*0082*/ 	.short	0x0101


	//----- nvinfo : EIATTR_VRC_CTA_INIT_COUNT
	.align		4
        /*0084*/ 	.byte	0x02, 0x4a
	.zero		1
	.zero		1


	//----- nvinfo : EIATTR_EXIT_INSTR_OFFSETS
	.align		4
        /*0088*/ 	.byte	0x04, 0x1c
        /*008a*/ 	.short	(.L_458 - .L_457)


	//   ....[0]....
.L_457:
        /*008c*/ 	.word	0x00000080


	//   ....[1]....
        /*0090*/ 	.word	0x00000210


	//----- nvinfo : EIATTR_CBANK_PARAM_SIZE
	.align		4
.L_458:
        /*0094*/ 	.byte	0x03, 0x19
        /*0096*/ 	.short	0x0038


	//----- nvinfo : EIATTR_PARAM_CBANK
	.align		4
        /*0098*/ 	.byte	0x04, 0x0a
        /*009a*/ 	.short	(.L_460 - .L_459)
	.align		4
.L_459:
        /*009c*/ 	.word	index@(.nv.constant0._Z15mat_char_to_intmPmS_PcS_S_S_)
        /*00a0*/ 	.short	0x0380
        /*00a2*/ 	.short	0x0038


	//----- nvinfo : EIATTR_SW_WAR
	.align		4
.L_460:
        /*00a4*/ 	.byte	0x04, 0x36
        /*00a6*/ 	.short	(.L_462 - .L_461)
.L_461:
        /*00a8*/ 	.word	0x00000008
.L_462:


//--------------------- .nv.callgraph             --------------------------
	.section	.nv.callgraph,"",@"SHT_CUDA_CALLGRAPH"
	.align	4
	.sectionentsize	8
	.align		4
        /*0000*/ 	.word	0x00000000
	.align		4
        /*0004*/ 	.word	0xffffffff
	.align		4
        /*0008*/ 	.word	index@(_Z12update_leadsmPcPmmS_S0_S0_)
	.align		4
        /*000c*/ 	.word	index@(__assertfail)
	.align		4
        /*0010*/ 	.word	index@(_Z16copy_kernel_charPcS_m)
	.align		4
        /*0014*/ 	.word	index@(vprintf)
	.align		4
        /*0018*/ 	.word	index@(_Z18assert_contig_lensmPm)
	.align		4
        /*001c*/ 	.word	index@(vprintf)
	.align		4
        /*0020*/ 	.word	0x00000000
	.align		4
        /*0024*/ 	.word	0xfffffffe
	.align		4
        /*0028*/ 	.word	0x00000000
	.align		4
        /*002c*/ 	.word	0xfffffffd
	.align		4
        /*0030*/ 	.word	0x00000000
	.align		4
        /*0034*/ 	.word	0xfffffffc


//--------------------- .nv.constant4             --------------------------
	.section	.nv.constant4,"a",@progbits
	.align	8
	.align		8
.nv.constant4:
        /*0000*/ 	.dword	__unnamed_1
	.align		8
        /*0008*/ 	.dword	$str
	.align		8
        /*0010*/ 	.dword	$str$1
	.align		8
        /*0018*/ 	.dword	$str$2
	.align		8
        /*0020*/ 	.dword	$str$3
	.align		8
        /*0028*/ 	.dword	__assertfail
	.align		8
        /*0030*/ 	.dword	vprintf


//--------------------- .text._Z11star_parentmPmPb --------------------------
	.section	.text._Z11star_parentmPmPb,"ax",@progbits
	.align	128
        .global         _Z11star_parentmPmPb
        .type           _Z11star_parentmPmPb,@function
        .size           _Z11star_parentmPmPb,(.L_x_57 - _Z11star_parentmPmPb)
        .other          _Z11star_parentmPmPb,@"STO_CUDA_ENTRY STV_DEFAULT"
_Z11star_parentmPmPb:
.text._Z11star_parentmPmPb:
[----:B------:R-:W-:Y:S01]  /*0000*/  LDC R1, c[0x0][0x37c] ;  /* 0x0000df00ff017b82 */ /* 0x000fe20000000800 */
[----:B------:R-:W0:Y:S07]  /*0010*/  S2R R6, SR_TID.X ;  /* 0x0000000000067919 */ /* 0x000e2e0000002100 */
[----:B------:R-:W0:Y:S01]  /*0020*/  S2UR UR4, SR_CTAID.X ;  /* 0x00000000000479c3 */ /* 0x000e220000002500 */
[----:B------:R-:W1:Y:S07]  /*0030*/  LDCU.64 UR6, c[0x0][0x380] ;  /* 0x00007000ff0677ac */ /* 0x000e6e0008000a00 */
[----:B------:R-:W0:Y:S02]  /*0040*/  LDC R3, c[0x0][0x360] ;  /* 0x0000d800ff037b82 */ /* 0x000e240000000800 */
[----:B0-----:R-:W-:-:S05]  /*0050*/  IMAD R6, R3, UR4, R6 ;  /* 0x0000000403067c24 */ /* 0x001fca000f8e0206 */
[----:B-1----:R-:W-:Y:S02]  /*0060*/  ISETP.GE.U32.AND P0, PT, R6, UR6, PT ;  /* 0x0000000606007c0c */ /* 0x002fe4000bf06070 */
[----:B------:R-:W-:-:S04]  /*0070*/  SHF.R.S32.HI R7, RZ, 0x1f, R6 ;  /* 0x0000001fff077819 */ /* 0x000fc80000011406 */
[----:B------:R-:W-:-:S13]  /*0080*/  ISETP.GE.U32.AND.EX P0, PT, R7, UR7, PT, P0 ;  /* 0x0000000707007c0c */ /* 0x000fda000bf06100 */
[----:B------:R-:W-:Y:S05]  /*0090*/  @P0 EXIT ;  /* 0x000000000000094d */ /* 0x000fea0003800000 */
[----:B------:R-:W0:Y:S01]  /*00a0*/  LDCU.64 UR6, c[0x0][0x388] ;  /* 0x00007100ff0677ac */ /* 0x000e220008000a00 */
[----:B------:R-:W1:Y:S01]  /*00b0*/  LDCU.64 UR4, c[0x0][0x358] ;  /* 0x00006b00ff0477ac */ /* 0x000e620008000a00 */
[----:B0-----:R-:W-:-:S04]  /*00c0*/  LEA R2, P0, R6, UR6, 0x3 ;  /* 0x0000000606027c11 */ /* 0x001fc8000f8018ff */
[----:B------:R-:W-:Y:S01]  /*00d0*/  LEA.HI.X R3, R6, UR7, R7, 0x3, P0 ;  /* 0x0000000706037c11 */ /* 0x000fe200080f1c07 */
[----:B------:R-:W0:Y:S05]  /*00e0*/  LDCU.64 UR6, c[0x0][0x390] ;  /* 0x00007200ff0677ac */ /* 0x000e2a0008000a00 */
[----:B-1----:R-:W0:Y:S02]  /*00f0*/  LDG.E.64 R2, desc[UR4][R2.64] ;  /* 0x0000000402027981 */ /* 0x002e24000c1e1b00 */
[----:B0-----:R-:W-:-:S04]  /*0100*/  IADD3 R4, P0, PT, R2, UR6, RZ ;  /* 0x0000000602047c10 */ /* 0x001fc8000ff1e0ff */
[----:B------:R-:W-:-:S06]  /*0110*/  IADD3.X R5, PT, PT, R3, UR7, RZ, P0, !PT ;  /* 0x0000000703057c10 */ /* 0x000fcc00087fe4ff */
[----:B------:R-:W2:Y:S01]  /*0120*/  LDG.E.U8 R5, desc[UR4][R4.64] ;  /* 0x0000000404057981 */ /* 0x000ea2000c1e1100 */
[----:B------:R-:W-:-:S04]  /*0130*/  IADD3 R6, P0, PT, R6, UR6, RZ ;  /* 0x0000000606067c10 */ /* 0x000fc8000ff1e0ff */
[----:B------:R-:W-:-:S05]  /*0140*/  IADD3.X R7, PT, PT, R7, UR7, RZ, P0, !PT ;  /* 0x0000000707077c10 */ /* 0x000fca00087fe4ff */
[----:B--2---:R-:W-:Y:S01]  /*0150*/  STG.E.U8 desc[UR4][R6.64], R5 ;  /* 0x0000000506007986 */ /* 0x004fe2000c101104 */
[----:B------:R-:W-:Y:S05]  /*0160*/  EXIT ;  /* 0x000000000000794d */ /* 0x000fea0003800000 */
.L_x_0:
[----:B------:R-:W-:-:S00]  /*0170*/  BRA `(.L_x_0) ;  /* 0xfffffffc00fc7947 */ /* 0x000fc0000383ffff */
[----:B------:R-:W-:-:S00]  /*0180*/  NOP ;  /* 0x0000000000007918 */ /* 0x000fc00000000000 */
[----:B------:R-:W-:-:S00]  /*0190*/  NOP ;  /* 0x0000000000007918 */ /* 0x000fc00000000000 */
[----:B------:R-:W-:-:S00]  /*01a0*/  NOP ;  /* 0x0000000000007918 */ /* 0x000fc00000000000 */
[----:B------:R-:W-:-:S00]  /*01b0*/  NOP ;  /* 0x0000000000007918 */ /* 0x000fc00000000000 */
[----:B------:R-:W-:-:S00]  /*01c0*/  NOP ;  /* 0x0000000000007918 */ /* 0x000fc00000000000 */
[----:B------:R-:W-:-:S00]  /*01d0*/  NOP ;  /* 0x0000000000007918 */ /* 0x000fc00000000000 */
[----:B------:R-:W-:-:S00]  /*01e0*/  NOP ;  /* 0x0000000000007918 */ /* 0x000fc00000000000 */
[----:B------:R-:W-:-:S00]  /*01f0*/  NOP ;  /* 0x0000000000007918 */ /* 0x000fc00000000000 */
.L_x_57:


//--------------------- .text._Z22parent_star_gp_comparemPmS_Pb --------------------------
	.section	.text._Z22parent_star_gp_comparemPmS_Pb,"ax",@progbits
	.align	128
        .global         _Z22parent_star_gp_comparemPmS_Pb
        .type           _Z22parent_star_gp_comparemPmS_Pb,@function
        .size           _Z22parent_star_gp_comparemPmS_Pb,(.L_x_58 - _Z22parent_star_gp_comparemPmS_Pb)
        .other          _Z22parent_star_gp_comparemPmS_Pb,@"STO_CUDA_ENTRY STV_DEFAULT"
_Z22parent_star_gp_comparemPmS_Pb:
.text._Z22parent_star_gp_comparemPmS_Pb:
        /* <DEDUP_REMOVED lines=11> */
[C---:B------:R-:W-:Y:S01]  /*00b0*/  IMAD.SHL.U32 R4, R0.reuse, 0x8, RZ ;  /* 0x0000000800047824 */ /* 0x040fe200078e00ff */
[----:B------:R-:W-:Y:S01]  /*00c0*/  SHF.L.U64.HI R5, R0, 0x3, R7 ;  /* 0x0000000300057819 */ /* 0x000fe20000010207 */
[----:B------:R-:W1:Y:S01]  /*00d0*/  LDCU.64 UR8, c[0x0][0x388] ;  /* 0x00007100ff0877ac */ /* 0x000e620008000a00 */
[----:B------:R-:W2:Y:S02]  /*00e0*/  LDCU.64 UR4, c[0x0][0x358] ;  /* 0x00006b00ff0477ac */ /* 0x000ea40008000a00 */
[C---:B0-----:R-:W-:Y:S02]  /*00f0*/  IADD3 R2, P0, PT, R4.reuse, UR6, RZ ;  /* 0x0000000604027c10 */ /* 0x041fe4000ff1e0ff */
[----:B-1----:R-:W-:Y:S02]  /*0100*/  IADD3 R4, P1, PT, R4, UR8, RZ ;  /* 0x0000000804047c10 */ /* 0x002fe4000ff3e0ff */
[----:B------:R-:W-:-:S02]  /*0110*/  IADD3.X R3, PT, PT, R5, UR7, RZ, P0, !PT ;  /* 0x0000000705037c10 */ /* 0x000fc400087fe4ff */
[----:B------:R-:W-:-:S04]  /*0120*/  IADD3.X R5, PT, PT, R5, UR9, RZ, P1, !PT ;  /* 0x0000000905057c10 */ /* 0x000fc80008ffe4ff */
[----:B--2---:R-:W2:Y:S04]  /*0130*/  LDG.E.64 R2, desc[UR4][R2.64] ;  /* 0x0000000402027981 */ /* 0x004ea8000c1e1b00 */
[----:B------:R-:W2:Y:S02]  /*0140*/  LDG.E.64 R4, desc[UR4][R4.64] ;  /* 0x0000000404047981 */ /* 0x000ea4000c1e1b00 */
[----:B--2---:R-:W-:-:S04]  /*0150*/  ISETP.NE.U32.AND P0, PT, R2, R4, PT ;  /* 0x000000040200720c */ /* 0x004fc80003f05070 */
[----:B------:R-:W-:-:S13]  /*0160*/  ISETP.NE.AND.EX P0, PT, R3, R5, PT, P0 ;  /* 0x000000050300720c */ /* 0x000fda0003f05300 */
[----:B------:R-:W-:Y:S05]  /*0170*/  @P0 EXIT ;  /* 0x000000000000094d */ /* 0x000fea0003800000 */
[----:B------:R-:W0:Y:S02]  /*0180*/  LDCU.64 UR6, c[0x0][0x398] ;  /* 0x00007300ff0677ac */ /* 0x000e240008000a00 */
[----:B0-----:R-:W-:-:S04]  /*0190*/  IADD3 R2, P0, PT, R0, UR6, RZ ;  /* 0x0000000600027c10 */ /* 0x001fc8000ff1e0ff */
[----:B------:R-:W-:-:S05]  /*01a0*/  IADD3.X R3, PT, PT, R7, UR7, RZ, P0, !PT ;  /* 0x0000000707037c10 */ /* 0x000fca00087fe4ff */
[----:B------:R-:W-:Y:S01]  /*01b0*/  STG.E.U8 desc[UR4][R2.64], RZ ;  /* 0x000000ff02007986 */ /* 0x000fe2000c101104 */
[----:B------:R-:W-:Y:S05]  /*01c0*/  EXIT ;  /* 0x000000000000794d */ /* 0x000fea0003800000 */
.L_x_1:
        /* <DEDUP_REMOVED lines=11> */
.L_x_58:


//--------------------- .text._Z11check_starsmPbPi --------------------------
	.section	.text._Z11check_starsmPbPi,"ax",@progbits
	.align	128
        .global         _Z11check_starsmPbPi
        .type           _Z11check_starsmPbPi,@function
        .size           _Z11check_starsmPbPi,(.L_x_59 - _Z11check_starsmPbPi)
        .other          _Z11check_starsmPbPi,@"STO_CUDA_ENTRY STV_DEFAULT"
_Z11check_starsmPbPi:
.text._Z11check_starsmPbPi:
[----:B------:R-:W-:Y:S01]  /*0000*/  LDC R1, c[0x0][0x37c] ;  /* 0x0000df00ff017b82 */ /* 0x000fe20000000800 */
[----:B------:R-:W0:Y:S07]  /*0010*/  S2R R2, SR_TID.X ;  /* 0x0000000000027919 */ /* 0x000e2e0000002100 */
[----:B------:R-:W0:Y:S01]  /*0020*/  S2UR UR4, SR_CTAID.X ;  /* 0x00000000000479c3 */ /* 0x000e220000002500 */
[----:B------:R-:W1:Y:S07]  /*0030*/  LDCU.64 UR6, c[0x0][0x380] ;  /* 0x00007000ff0677ac */ /* 0x000e6e0008000a00 */
[----:B------:R-:W0:Y:S02]  /*0040*/  LDC R3, c[0x0][0x360] ;  /* 0x0000d800ff037b82 */ /* 0x000e240000000800 */
[----:B0-----:R-:W-:-:S05]  /*0050*/  IMAD R2, R3, UR4, R2 ;  /* 0x0000000403027c24 */ /* 0x001fca000f8e0202 */
[----:B-1----:R-:W-:-:S04]  /*0060*/  ISETP.GE.U32.AND P0, PT, R2, UR6, PT ;  /* 0x0000000602007c0c */ /* 0x002fc8000bf06070 */
[----:B------:R-:W-:-:S13]  /*0070*/  ISETP.GE.U32.AND.EX P0, PT, RZ, UR7, PT, P0 ;  /* 0x00000007ff007c0c */ /* 0x000fda000bf06100 */
[----:B------:R-:W-:Y:S05]  /*0080*/  @P0 EXIT ;  /* 0x000000000000094d */ /* 0x000fea0003800000 */
[----:B------:R-:W0:Y:S01]  /*0090*/  LDCU.64 UR6, c[0x0][0x388] ;  /* 0x00007100ff0677ac */ /* 0x000e220008000a00 */
[----:B------:R-:W1:Y:S01]  /*00a0*/  LDCU.64 UR4, c[0x0][0x358] ;  /* 0x00006b00ff0477ac */ /* 0x000e620008000a00 */
[----:B0-----:R-:W-:-:S05]  /*00b0*/  IADD3 R2, P0, PT, R2, UR6, RZ ;  /* 0x0000000602027c10 */ /* 0x001fca000ff1e0ff */
[----:B------:R-:W-:-:S05]  /*00c0*/  IMAD.X R3, RZ, RZ, UR7, P0 ;  /* 0x00000007ff037e24 */ /* 0x000fca00080e06ff */
[----:B-1----:R-:W2:Y:S02]  /*00d0*/  LDG.E.U8 R2, desc[UR4][R2.64] ;  /* 0x0000000402027981 */ /* 0x002ea4000c1e1100 */
[----:B--2---:R-:W-:-:S13]  /*00e0*/  ISETP.NE.AND P0, PT, R2, RZ, PT ;  /* 0x000000ff0200720c */ /* 0x004fda0003f05270 */
[----:B------:R-:W-:Y:S05]  /*00f0*/  @!P0 EXIT ;  /* 0x000000000000894d */ /* 0x000fea0003800000 */
[----:B------:R-:W0:Y:S02]  /*0100*/  LDC.64 R2, c[0x0][0x390] ;  /* 0x0000e400ff027b82 */ /* 0x000e240000000a00 */
[----:B0-----:R-:W-:Y:S01]  /*0110*/  STG.E desc[UR4][R2.64], RZ ;  /* 0x000000ff02007986 */ /* 0x001fe2000c101904 */
[----:B------:R-:W-:Y:S05]  /*0120*/  EXIT ;  /* 0x000000000000794d */ /* 0x000fea0003800000 */
.L_x_2:
        /* <DEDUP_REMOVED lines=13> */
.L_x_59:


//--------------------- .text._Z12clear_kerneliPc --------------------------
	.section	.text._Z12clear_kerneliPc,"ax",@progbits
	.align	128
        .global         _Z12clear_kerneliPc
        .type           _Z12clear_kerneliPc,@function
        .size           _Z12clear_kerneliPc,(.L_x_60 - _Z12clear_kerneliPc)
        .other          _Z12clear_kerneliPc,@"STO_CUDA_ENTRY STV_DEFAULT"
_Z12clear_kerneliPc:
.text._Z12clear_kerneliPc:
[----:B------:R-:W-:Y:S01]  /*0000*/  LDC R1, c[0x0][0x37c] ;  /* 0x0000df00ff017b82 */ /* 0x000fe20000000800 */
[----:B------:R-:W0:Y:S07]  /*0010*/  S2R R0, SR_TID.X ;  /* 0x0000000000007919 */ /* 0x000e2e0000002100 */
[----:B------:R-:W0:Y:S01]  /*0020*/  S2UR UR4, SR_CTAID.X ;  /* 0x00000000000479c3 */ /* 0x000e220000002500 */
[----:B------:R-:W1:Y:S07]  /*0030*/  LDCU UR5, c[0x0][0x380] ;  /* 0x00007000ff0577ac */ /* 0x000e6e0008000800 */
[----:B------:R-:W0:Y:S02]  /*0040*/  LDC R3, c[0x0][0x360] ;  /* 0x0000d800ff037b82 */ /* 0x000e240000000800 */
[----:B0-----:R-:W-:-:S05]  /*0050*/  IMAD R0, R3, UR4, R0 ;  /* 0x0000000403007c24 */ /* 0x001fca000f8e0200 */
[----:B-1----:R-:W-:-:S13]  /*0060*/  ISETP.GE.AND P0, PT, R0, UR5, PT ;  /* 0x0000000500007c0c */ /* 0x002fda000bf06270 */
[----:B------:R-:W-:Y:S05]  /*0070*/  @P0 EXIT ;  /* 0x000000000000094d */ /* 0x000fea0003800000 */
[----:B------:R-:W0:Y:S01]  /*0080*/  LDCU.64 UR6, c[0x0][0x388] ;  /* 0x00007100ff0677ac */ /* 0x000e220008000a00 */
[----:B------:R-:W-:Y:S01]  /*0090*/  IMAD.MOV.U32 R4, RZ, RZ, 0x20 ;  /* 0x00000020ff047424 */ /* 0x000fe200078e00ff */
[----:B------:R-:W1:Y:S01]  /*00a0*/  LDCU.64 UR4, c[0x0][0x358] ;  /* 0x00006b00ff0477ac */ /* 0x000e620008000a00 */
[----:B0-----:R-:W-:-:S04]  /*00b0*/  IADD3 R2, P0, PT, R0, UR6, RZ ;  /* 0x0000000600027c10 */ /* 0x001fc8000ff1e0ff */
[----:B------:R-:W-:Y:S02]  /*00c0*/  LEA.HI.X.SX32 R3, R0, UR7, 0x1, P0 ;  /* 0x0000000700037c11 */ /* 0x000fe400080f0eff */
[----:B------:R-:W-:-:S05]  /*00d0*/  PRMT R0, R4, 0x7610, R0 ;  /* 0x0000761004007816 */ /* 0x000fca0000000000 */
[----:B-1----:R-:W-:Y:S01]  /*00e0*/  STG.E.U8 desc[UR4][R2.64], R0 ;  /* 0x0000000002007986 */ /* 0x002fe2000c101104 */
[----:B------:R-:W-:Y:S05]  /*00f0*/  EXIT ;  /* 0x000000000000794d */ /* 0x000fea0003800000 */
.L_x_3:
        /* <DEDUP_REMOVED lines=16> */
.L_x_60:


//--------------------- .text._Z10vec_kerneliPi   --------------------------
	.section	.text._Z10vec_kerneliPi,"ax",@progbits
	.align	128
        .global         _Z10vec_kerneliPi
        .type           _Z10vec_kerneliPi,@function
        .size           _Z10vec_kerneliPi,(.L_x_61 - _Z10vec_kerneliPi)
        .other          _Z10vec_kerneliPi,@"STO_CUDA_ENTRY STV_DEFAULT"
_Z10vec_kerneliPi:
.text._Z10vec_kerneliPi:
        /* <DEDUP_REMOVED lines=8> */
[----:B------:R-:W0:Y:S01]  /*0080*/  LDC.64 R2, c[0x0][0x388] ;  /* 0x0000e200ff027b82 */ /* 0x000e220000000a00 */
[----:B------:R-:W1:Y:S01]  /*0090*/  LDCU.64 UR4, c[0x0][0x358] ;  /* 0x00006b00ff0477ac */ /* 0x000e620008000a00 */
[----:B------:R-:W-:Y:S02]  /*00a0*/  HFMA2 R7, -RZ, RZ, 0, 5.9604644775390625e-08 ;  /* 0x00000001ff077431 */ /* 0x000fe400000001ff */
[----:B0-----:R-:W-:-:S05]  /*00b0*/  IMAD.WIDE R2, R5, 0x4, R2 ;  /* 0x0000000405027825 */ /* 0x001fca00078e0202 */
[----:B-1----:R-:W-:Y:S01]  /*00c0*/  STG.E desc[UR4][R2.64], R7 ;  /* 0x0000000702007986 */ /* 0x002fe2000c101904 */
[----:B------:R-:W-:Y:S05]  /*00d0*/  EXIT ;  /* 0x000000000000794d */ /* 0x000fea0003800000 */
.L_x_4:
        /* <DEDUP_REMOVED lines=10> */
.L_x_61:


//--------------------- .text._Z12update_leadsmPcPmmS_S0_S0_ --------------------------
	.section	.text._Z12update_leadsmPcPmmS_S0_S0_,"ax",@progbits
	.align	128
        .global         _Z12update_leadsmPcPmmS_S0_S0_
        .type           _Z12update_leadsmPcPmmS_S0_S0_,@function
        .size           _Z12update_leadsmPcPmmS_S0_S0_,(.L_x_62 - _Z12update_leadsmPcPmmS_S0_S0_)
        .other          _Z12update_leadsmPcPmmS_S0_S0_,@"STO_CUDA_ENTRY STV_DEFAULT"
_Z12update_leadsmPcPmmS_S0_S0_:
.text._Z12update_leadsmPcPmmS_S0_S0_:
[----:B------:R-:W0:Y:S01]  /*0000*/  LDC R1, c[0x0][0x37c] ;  /* 0x0000df00ff017b82 */ /* 0x000e220000000800 */
[----:B------:R-:W1:Y:S07]  /*0010*/  S2R R22, SR_TID.X ;  /* 0x0000000000167919 */ /* 0x000e6e0000002100 */
[----:B------:R-:W1:Y:S01]  /*0020*/  S2UR UR4, SR_CTAID.X ;  /* 0x00000000000479c3 */ /* 0x000e620000002500 */
[----:B------:R-:W2:Y:S07]  /*0030*/  LDCU.64 UR6, c[0x0][0x398] ;  /* 0x00007300ff0677ac */ /* 0x000eae0008000a00 */
[----:B------:R-:W1:Y:S02]  /*0040*/  LDC R3, c[0x0][0x360] ;  /* 0x0000d800ff037b82 */ /* 0x000e640000000800 */
[----:B-1----:R-:W-:-:S05]  /*0050*/  IMAD R22, R3, UR4, R22 ;  /* 0x0000000403167c24 */ /* 0x002fca000f8e0216 */
[----:B--2---:R-:W-:-:S04]  /*0060*/  ISETP.GE.U32.AND P0, PT, R22, UR6, PT ;  /* 0x0000000616007c0c */ /* 0x004fc8000bf06070 */
[----:B------:R-:W-:-:S13]  /*0070*/  ISETP.GE.U32.AND.EX P0, PT, RZ, UR7, PT, P0 ;  /* 0x00000007ff007c0c */ /* 0x000fda000bf06100 */
[----:B0-----:R-:W-:Y:S05]  /*0080*/  @P0 EXIT ;  /* 0x000000000000094d */ /* 0x001fea0003800000 */
[----:B------:R-:W0:Y:S01]  /*0090*/  LDCU.64 UR4, c[0x0][0x3b0] ;  /* 0x00007600ff0477ac */ /* 0x000e220008000a00 */
[----:B------:R-:W-:Y:S01]  /*00a0*/  IMAD.SHL.U32 R18, R22, 0x8, RZ ;  /* 0x0000000816127824 */ /* 0x000fe200078e00ff */
[----:B------:R-:W-:Y:S01]  /*00b0*/  SHF.R.U32.HI R0, RZ, 0x1d, R22 ;  /* 0x0000001dff007819 */ /* 0x000fe20000011616 */
[----:B------:R-:W1:Y:S03]  /*00c0*/  LDCU.64 UR36, c[0x0][0x358] ;  /* 0x00006b00ff2477ac */ /* 0x000e660008000a00 */
[----:B0-----:R-:W-:-:S04]  /*00d0*/  IADD3 R18, P0, PT, R18, UR4, RZ ;  /* 0x0000000412127c10 */ /* 0x001fc8000ff1e0ff */
[----:B------:R-:W-:Y:S01]  /*00e0*/  IADD3.X R19, PT, PT, R0, UR5, RZ, P0, !PT ;  /* 0x0000000500137c10 */ /* 0x000fe200087fe4ff */
[----:B------:R-:W0:Y:S05]  /*00f0*/  LDCU.64 UR4, c[0x0][0x390] ;  /* 0x00007200ff0477ac */ /* 0x000e2a0008000a00 */
[----:B-1----:R-:W0:Y:S02]  /*0100*/  LDG.E.64 R18, desc[UR36][R18.64] ;  /* 0x0000002412127981 */ /* 0x002e24000c1e1b00 */
[----:B0-----:R-:W-:-:S04]  /*0110*/  LEA R16, P0, R18, UR4, 0x3 ;  /* 0x0000000412107c11 */ /* 0x001fc8000f8018ff */
[----:B------:R-:W-:-:S05]  /*0120*/  LEA.HI.X R17, R18, UR5, R19, 0x3, P0 ;  /* 0x0000000512117c11 */ /* 0x000fca00080f1c13 */
[----:B------:R-:W2:Y:S01]  /*0130*/  LDG.E.64 R2, desc[UR36][R16.64] ;  /* 0x0000002410027981 */ /* 0x000ea2000c1e1b00 */
[----:B------:R-:W-:Y:S01]  /*0140*/  BSSY.RECONVERGENT B6, `(.L_x_5) ;  /* 0x0000017000067945 */ /* 0x000fe20003800200 */
[----:B------:R-:W-:Y:S02]  /*0150*/  IMAD.MOV.U32 R4, RZ, RZ, 0x1 ;  /* 0x00000001ff047424 */ /* 0x000fe400078e00ff */
[----:B------:R-:W-:Y:S01]  /*0160*/  IMAD.MOV.U32 R5, RZ, RZ, 0x0 ;  /* 0x00000000ff057424 */ /* 0x000fe200078e00ff */
[----:B--2---:R-:W-:-:S04]  /*0170*/  ISETP.NE.U32.AND P0, PT, R2, 0x1, PT ;  /* 0x000000010200780c */ /* 0x004fc80003f05070 */
[----:B------:R-:W-:-:S13]  /*0180*/  ISETP.NE.AND.EX P0, PT, R3, RZ, PT, P0 ;  /* 0x000000ff0300720c */ /* 0x000fda0003f05300 */
[----:B------:R-:W-:Y:S05]  /*0190*/  @!P0 BRA `(.L_x_6) ;  /* 0x0000000000448947 */ /* 0x000fea0003800000 */
[----:B------:R-:W-:Y:S01]  /*01a0*/  MOV R2, 0x28 ;  /* 0x0000002800027802 */ /* 0x000fe20000000f00 */
[----:B------:R-:W0:Y:S01]  /*01b0*/  LDCU.64 UR4, c[0x4][0x18] ;  /* 0x01000300ff0477ac */ /* 0x000e220008000a00 */
[----:B------:R-:W-:Y:S02]  /*01c0*/  HFMA2 R13, -RZ, RZ, 0, 0 ;  /* 0x00000000ff0d7431 */ /* 0x000fe400000001ff */
[----:B------:R-:W-:Y:S01]  /*01d0*/  IMAD.MOV.U32 R8, RZ, RZ, 0x1aa ;  /* 0x000001aaff087424 */ /* 0x000fe200078e00ff */
[----:B------:R-:W1:Y:S01]  /*01e0*/  LDCU.64 UR6, c[0x4][0x20] ;  /* 0x01000400ff0677ac */ /* 0x000e620008000a00 */
[----:B------:R-:W2:Y:S01]  /*01f0*/  LDC.64 R2, c[0x4][R2] ;  /* 0x0100000002027b82 */ /* 0x000ea20000000a00 */
[----:B------:R-:W-:Y:S01]  /*0200*/  IMAD.MOV.U32 R12, RZ, RZ, 0x1 ;  /* 0x00000001ff0c7424 */ /* 0x000fe200078e00ff */
[----:B------:R-:W3:Y:S01]  /*0210*/  LDCU.64 UR8, c[0x4][URZ] ;  /* 0x01000000ff0877ac */ /* 0x000ee20008000a00 */
[----:B0-----:R-:W-:Y:S02]  /*0220*/  IMAD.U32 R4, RZ, RZ, UR4 ;  /* 0x00000004ff047e24 */ /* 0x001fe4000f8e00ff */
[----:B------:R-:W-:-:S02]  /*0230*/  IMAD.U32 R5, RZ, RZ, UR5 ;  /* 0x00000005ff057e24 */ /* 0x000fc4000f8e00ff */
[----:B-1----:R-:W-:Y:S02]  /*0240*/  IMAD.U32 R6, RZ, RZ, UR6 ;  /* 0x00000006ff067e24 */ /* 0x002fe4000f8e00ff */
[----:B------:R-:W-:Y:S02]  /*0250*/  IMAD.U32 R7, RZ, RZ, UR7 ;  /* 0x00000007ff077e24 */ /* 0x000fe4000f8e00ff */
[----:B---3--:R-:W-:Y:S02]  /*0260*/  IMAD.U32 R10, RZ, RZ, UR8 ;  /* 0x00000008ff0a7e24 */ /* 0x008fe4000f8e00ff */
[----:B------:R-:W-:-:S07]  /*0270*/  IMAD.U32 R11, RZ, RZ, UR9 ;  /* 0x00000009ff0b7e24 */ /* 0x000fce000f8e00ff */
[----:B------:R-:W-:-:S07]  /*0280*/  LEPC R20, `(.L_x_7) ;  /* 0x000000001014794e */ /* 0x000fce0000000000 */
[----:B--2---:R-:W-:Y:S05]  /*0290*/  CALL.ABS.NOINC R2 ;  /* 0x0000000002007343 */ /* 0x004fea0003c00000 */
.L_x_7:
[----:B------:R0:W5:Y:S02]  /*02a0*/  LDG.E.64 R4, desc[UR36][R16.64] ;  /* 0x0000002410047981 */ /* 0x000164000c1e1b00 */
.L_x_6:
[----:B------:R-:W-:Y:S05]  /*02b0*/  BSYNC.RECONVERGENT B6 ;  /* 0x0000000000067941 */ /* 0x000fea0003800200 */
.L_x_5:
[----:B------:R-:W1:Y:S01]  /*02c0*/  LDCU.64 UR4, c[0x0][0x3a8] ;  /* 0x00007500ff0477ac */ /* 0x000e620008000a00 */
[----:B------:R-:W-:Y:S01]  /*02d0*/  IMAD.SHL.U32 R6, R22, 0x8, RZ ;  /* 0x0000000816067824 */ /* 0x000fe200078e00ff */
[----:B------:R-:W-:Y:S01]  /*02e0*/  SHF.R.U32.HI R0, RZ, 0x1d, R22 ;  /* 0x0000001dff007819 */ /* 0x000fe20000011616 */
[----:B------:R-:W2:Y:S03]  /*02f0*/  LDC.64 R2, c[0x0][0x388] ;  /* 0x0000e200ff027b82 */ /* 0x000ea60000000a00 */
[----:B-1----:R-:W-:-:S04]  /*0300*/  IADD3 R6, P0, PT, R6, UR4, RZ ;  /* 0x0000000406067c10 */ /* 0x002fc8000ff1e0ff */
[----:B------:R-:W-:-:S06]  /*0310*/  IADD3.X R7, PT, PT, R0, UR5, RZ, P0, !PT ;  /* 0x0000000500077c10 */ /* 0x000fcc00087fe4ff */
[----:B------:R-:W3:Y:S01]  /*0320*/  LDG.E.64 R6, desc[UR36][R6.64] ;  /* 0x0000002406067981 */ /* 0x000ee2000c1e1b00 */
[----:B------:R-:W-:Y:S02]  /*0330*/  IMAD R9, R19, 0x1388, RZ ;  /* 0x0000138813097824 */ /* 0x000fe400078e02ff */
[----:B--2---:R-:W-:-:S04]  /*0340*/  IMAD.WIDE.U32 R18, R18, 0x1388, R2 ;  /* 0x0000138812127825 */ /* 0x004fc800078e0002 */
[----:B------:R-:W-:Y:S02]  /*0350*/  IMAD.IADD R3, R19, 0x1, R9 ;  /* 0x0000000113037824 */ /* 0x000fe400078e0209 */
[----:B------:R-:W-:Y:S01]  /*0360*/  IMAD.MOV.U32 R2, RZ, RZ, R18 ;  /* 0x000000ffff027224 */ /* 0x000fe200078e0012 */
[----:B---3-5:R-:W-:-:S05]  /*0370*/  IADD3 R8, P0, PT, R6, R4, RZ ;  /* 0x0000000406087210 */ /* 0x028fca0007f1e0ff */
[----:B------:R-:W-:-:S05]  /*0380*/  IMAD.X R9, R7, 0x1, R5, P0 ;  /* 0x0000000107097824 */ /* 0x000fca00000e0605 */
[----:B------:R1:W-:Y:S04]  /*0390*/  STG.E.64 desc[UR36][R16.64], R8 ;  /* 0x0000000810007986 */ /* 0x0003e8000c101b24 */
[----:B------:R-:W2:Y:S01]  /*03a0*/  LDG.E.U8 R13, desc[UR36][R2.64] ;  /* 0x00000024020d7981 */ /* 0x000ea2000c1e1100 */
[----:B------:R-:W-:-:S05]  /*03b0*/  IADD3 R10, P0, PT, R8, R18, RZ ;  /* 0x00000012080a7210 */ /* 0x000fca0007f1e0ff */
[----:B------:R-:W-:-:S05]  /*03c0*/  IMAD.X R11, R3, 0x1, R9, P0 ;  /* 0x00000001030b7824 */ /* 0x000fca00000e0609 */
[----:B--2---:R1:W-:Y:S04]  /*03d0*/  STG.E.U8 desc[UR36][R10.64+-0x1], R13 ;  /* 0xffffff0d0a007986 */ /* 0x0043e8000c101124 */
[----:B------:R-:W2:Y:S02]  /*03e0*/  LDG.E.64 R4, desc[UR36][R16.64] ;  /* 0x0000002410047981 */ /* 0x000ea4000c1e1b00 */
[----:B--2---:R-:W-:-:S04]  /*03f0*/  ISETP.NE.U32.AND P0, PT, R4, 0x1, PT ;  /* 0x000000010400780c */ /* 0x004fc80003f05070 */
[----:B------:R-:W-:-:S13]  /*0400*/  ISETP.NE.AND.EX P0, PT, R5, RZ, PT, P0 ;  /* 0x000000ff0500720c */ /* 0x000fda0003f05300 */
[----:B-1----:R-:W-:Y:S05]  /*0410*/  @!P0 EXIT ;  /* 0x000000000000894d */ /* 0x002fea0003800000 */
[----:B------:R-:W1:Y:S01]  /*0420*/  LDC.64 R4, c[0x0][0x3a0] ;  /* 0x0000e800ff047b82 */ /* 0x000e620000000a00 */
[----:B------:R-:W-:Y:S01]  /*0430*/  IMAD.MOV.U32 R13, RZ, RZ, RZ ;  /* 0x000000ffff0d7224 */ /* 0x000fe200078e00ff */
[----:B------:R-:W-:-:S07]  /*0440*/  MOV R15, RZ ;  /* 0x000000ff000f7202 */ /* 0x000fce0000000f00 */
.L_x_8:
[----:B------:R-:W-:Y:S01]  /*0450*/  IMAD.MOV.U32 R6, RZ, RZ, R13 ;  /* 0x000000ffff067224 */ /* 0x000fe200078e000d */
[----:B------:R-:W-:Y:S01]  /*0460*/  UMOV UR4, URZ ;  /* 0x000000ff00047c82 */ /* 0x000fe20008000000 */
[----:B------:R-:W-:Y:S02]  /*0470*/  IMAD.MOV.U32 R7, RZ, RZ, R15 ;  /* 0x000000ffff077224 */ /* 0x000fe400078e000f */
[----:B------:R-:W-:-:S03]  /*0480*/  IMAD.WIDE.U32 R6, R22, 0x1388, R6 ;  /* 0x0000138816067825 */ /* 0x000fc600078e0006 */
[----:B-1----:R-:W-:-:S04]  /*0490*/  IADD3 R8, P0, PT, R6, R4, RZ ;  /* 0x0000000406087210 */ /* 0x002fc80007f1e0ff */
[----:B------:R-:W-:-:S06]  /*04a0*/  IADD3.X R9, PT, PT, R5, UR4, R7, P0, !PT ;  /* 0x0000000405097c10 */ /* 0x000fcc00087fe407 */
[----:B------:R-:W2:Y:S01]  /*04b0*/  LDG.E.U8 R9, desc[UR36][R8.64] ;  /* 0x0000002408097981 */ /* 0x000ea2000c1e1100 */
[----:B------:R-:W-:-:S05]  /*04c0*/  IADD3 R10, P0, PT, R13, R18, RZ ;  /* 0x000000120d0a7210 */ /* 0x000fca0007f1e0ff */
[----:B------:R-:W-:-:S05]  /*04d0*/  IMAD.X R11, R15, 0x1, R3, P0 ;  /* 0x000000010f0b7824 */ /* 0x000fca00000e0603 */
[----:B--2---:R2:W-:Y:S04]  /*04e0*/  STG.E.U8 desc[UR36][R10.64], R9 ;  /* 0x000000090a007986 */ /* 0x0045e8000c101124 */
[----:B------:R-:W3:Y:S01]  /*04f0*/  LDG.E.64 R6, desc[UR36][R16.64] ;  /* 0x0000002410067981 */ /* 0x000ee2000c1e1b00 */
[----:B------:R-:W-:-:S05]  /*0500*/  IADD3 R13, P0, PT, R13, 0x1, RZ ;  /* 0x000000010d0d7810 */ /* 0x000fca0007f1e0ff */
[----:B------:R-:W-:Y:S01]  /*0510*/  IMAD.X R15, RZ, RZ, R15, P0 ;  /* 0x000000ffff0f7224 */ /* 0x000fe200000e060f */
[----:B---3--:R-:W-:-:S04]  /*0520*/  IADD3 R0, P1, PT, R6, -0x1, RZ ;  /* 0xffffffff06007810 */ /* 0x008fc80007f3e0ff */
[----:B------:R-:W-:Y:S02]  /*0530*/  IADD3.X R6, PT, PT, R7, -0x1, RZ, P1, !PT ;  /* 0xffffffff07067810 */ /* 0x000fe40000ffe4ff */
[----:B------:R-:W-:-:S04]  /*0540*/  ISETP.GT.U32.AND P0, PT, R0, R13, PT ;  /* 0x0000000d0000720c */ /* 0x000fc80003f04070 */
[----:B------:R-:W-:-:S13]  /*0550*/  ISETP.GT.U32.AND.EX P0, PT, R6, R15, PT, P0 ;  /* 0x0000000f0600720c */ /* 0x000fda0003f04100 */
[----:B--2---:R-:W-:Y:S05]  /*0560*/  @P0 BRA `(.L_x_8) ;  /* 0xfffffffc00b80947 */ /* 0x004fea000383ffff */
[----:B------:R-:W-:Y:S05]  /*0570*/  EXIT ;  /* 0x000000000000794d */ /* 0x000fea0003800000 */
.L_x_9:
        /* <DEDUP_REMOVED lines=16> */
.L_x_62:


//--------------------- .text._Z16copy_kernel_charPcS_m --------------------------
	.section	.text._Z16copy_kernel_charPcS_m,"ax",@progbits
	.align	128
        .global         _Z16copy_kernel_charPcS_m
        .type           _Z16copy_kernel_charPcS_m,@function
        .size           _Z16copy_kernel_charPcS_m,(.L_x_63 - _Z16copy_kernel_charPcS_m)
        .other          _Z16copy_kernel_charPcS_m,@"STO_CUDA_ENTRY STV_DEFAULT"
_Z16copy_kernel_charPcS_m:
.text._Z16copy_kernel_charPcS_m:
[----:B------:R-:W0:Y:S01]  /*0000*/  LDC R1, c[0x0][0x37c] ;  /* 0x0000df00ff017b82 */ /* 0x000e220000000800 */
[----:B------:R-:W1:Y:S01]  /*0010*/  S2R R2, SR_TID.X ;  /* 0x0000000000027919 */ /* 0x000e620000002100 */
[----:B------:R-:W2:Y:S06]  /*0020*/  LDCU UR5, c[0x0][0x2fc] ;  /* 0x00005f80ff0577ac */ /* 0x000eac0008000800 */
[----:B------:R-:W1:Y:S01]  /*0030*/  S2UR UR6, SR_CTAID.X ;  /* 0x00000000000679c3 */ /* 0x000e620000002500 */
[----:B0-----:R-:W-:Y:S01]  /*0040*/  VIADD R1, R1, 0xfffffff8 ;  /* 0xfffffff801017836 */ /* 0x001fe20000000000 */
[----:B------:R-:W0:Y:S01]  /*0050*/  LDCU.64 UR8, c[0x0][0x390] ;  /* 0x00007200ff0877ac */ /* 0x000e220008000a00 */
[----:B------:R-:W3:Y:S05]  /*0060*/  LDCU UR4, c[0x0][0x2f8] ;  /* 0x00005f00ff0477ac */ /* 0x000eea0008000800 */
[----:B------:R-:W1:Y:S01]  /*0070*/  LDC R3, c[0x0][0x360] ;  /* 0x0000d800ff037b82 */ /* 0x000e620000000800 */
[----:B---3--:R-:W-:-:S05]  /*0080*/  IADD3 R6, P1, PT, R1, UR4, RZ ;  /* 0x0000000401067c10 */ /* 0x008fca000ff3e0ff */
[----:B--2---:R-:W-:Y:S02]  /*0090*/  IMAD.X R7, RZ, RZ, UR5, P1 ;  /* 0x00000005ff077e24 */ /* 0x004fe400088e06ff */
[----:B-1----:R-:W-:-:S05]  /*00a0*/  IMAD R2, R3, UR6, R2 ;  /* 0x0000000603027c24 */ /* 0x002fca000f8e0202 */
[----:B0-----:R-:W-:Y:S02]  /*00b0*/  ISETP.GE.U32.AND P0, PT, R2, UR8, PT ;  /* 0x0000000802007c0c */ /* 0x001fe4000bf06070 */
[----:B------:R-:W-:-:S04]  /*00c0*/  SHF.R.S32.HI R16, RZ, 0x1f, R2 ;  /* 0x0000001fff107819 */ /* 0x000fc80000011402 */
[----:B------:R-:W-:-:S13]  /*00d0*/  ISETP.GE.U32.AND.EX P0, PT, R16, UR9, PT, P0 ;  /* 0x0000000910007c0c */ /* 0x000fda000bf06100 */
[----:B------:R-:W-:Y:S05]  /*00e0*/  @P0 EXIT ;  /* 0x000000000000094d */ /* 0x000fea0003800000 */
[----:B------:R-:W-:Y:S01]  /*00f0*/  MOV R0, 0x30 ;  /* 0x0000003000007802 */ /* 0x000fe20000000f00 */
[----:B------:R0:W-:Y:S01]  /*0100*/  STL [R1], R2 ;  /* 0x0000000201007387 */ /* 0x0001e20000100800 */
[----:B------:R-:W1:Y:S02]  /*0110*/  LDCU.64 UR4, c[0x4][0x10] ;  /* 0x01000200ff0477ac */ /* 0x000e640008000a00 */
[----:B------:R0:W2:Y:S01]  /*0120*/  LDC.64 R8, c[0x4][R0] ;  /* 0x0100000000087b82 */ /* 0x0000a20000000a00 */
[----:B------:R-:W3:Y:S01]  /*0130*/  LDCU.64 UR36, c[0x0][0x358] ;  /* 0x00006b00ff2477ac */ /* 0x000ee20008000a00 */
[----:B-1----:R-:W-:Y:S02]  /*0140*/  IMAD.U32 R4, RZ, RZ, UR4 ;  /* 0x00000004ff047e24 */ /* 0x002fe4000f8e00ff */
[----:B0-----:R-:W-:-:S07]  /*0150*/  IMAD.U32 R5, RZ, RZ, UR5 ;  /* 0x00000005ff057e24 */ /* 0x001fce000f8e00ff */
[----:B------:R-:W-:-:S07]  /*0160*/  LEPC R20, `(.L_x_10) ;  /* 0x000000001014794e */ /* 0x000fce0000000000 */
[----:B--23--:R-:W-:Y:S05]  /*0170*/  CALL.ABS.NOINC R8 ;  /* 0x0000000008007343 */ /* 0x00cfea0003c00000 */
.L_x_10:
[----:B------:R-:W0:Y:S02]  /*0180*/  LDCU.128 UR4, c[0x0][0x380] ;  /* 0x00007000ff0477ac */ /* 0x000e240008000c00 */
[----:B0-----:R-:W-:-:S04]  /*0190*/  IADD3 R4, P0, PT, R2, UR6, RZ ;  /* 0x0000000602047c10 */ /* 0x001fc8000ff1e0ff */
[----:B------:R-:W-:-:S06]  /*01a0*/  IADD3.X R5, PT, PT, R16, UR7, RZ, P0, !PT ;  /* 0x0000000710057c10 */ /* 0x000fcc00087fe4ff */
[----:B------:R-:W2:Y:S01]  /*01b0*/  LDG.E.U8 R5, desc[UR36][R4.64] ;  /* 0x0000002404057981 */ /* 0x000ea2000c1e1100 */
[----:B------:R-:W-:-:S04]  /*01c0*/  IADD3 R2, P0, PT, R2, UR4, RZ ;  /* 0x0000000402027c10 */ /* 0x000fc8000ff1e0ff */
[----:B------:R-:W-:-:S05]  /*01d0*/  IADD3.X R3, PT, PT, R16, UR5, RZ, P0, !PT ;  /* 0x0000000510037c10 */ /* 0x000fca00087fe4ff */
[----:B--2---:R-:W-:Y:S01]  /*01e0*/  STG.E.U8 desc[UR36][R2.64], R5 ;  /* 0x0000000502007986 */ /* 0x004fe2000c101124 */
[----:B------:R-:W-:Y:S05]  /*01f0*/  EXIT ;  /* 0x000000000000794d */ /* 0x000fea0003800000 */
.L_x_11:
        /* <DEDUP_REMOVED lines=16> */
.L_x_63:


//--------------------- .text._Z16uint_copy_kernelPmS_m --------------------------
	.section	.text._Z16uint_copy_kernelPmS_m,"ax",@progbits
	.align	128
        .global         _Z16uint_copy_kernelPmS_m
        .type           _Z16uint_copy_kernelPmS_m,@function
        .size           _Z16uint_copy_kernelPmS_m,(.L_x_64 - _Z16uint_copy_kernelPmS_m)
        .other          _Z16uint_copy_kernelPmS_m,@"STO_CUDA_ENTRY STV_DEFAULT"
_Z16uint_copy_kernelPmS_m:
.text._Z16uint_copy_kernelPmS_m:
        /* <DEDUP_REMOVED lines=9> */
[----:B------:R-:W0:Y:S01]  /*0090*/  LDCU.128 UR8, c[0x0][0x380] ;  /* 0x00007000ff0877ac */ /* 0x000e220008000c00 */
[----:B------:R-:W-:Y:S01]  /*00a0*/  IMAD.SHL.U32 R4, R0, 0x8, RZ ;  /* 0x0000000800047824 */ /* 0x000fe200078e00ff */
[----:B------:R-:W-:Y:S01]  /*00b0*/  SHF.R.U32.HI R0, RZ, 0x1d, R0 ;  /* 0x0000001dff007819 */ /* 0x000fe20000011600 */
[----:B------:R-:W1:Y:S03]  /*00c0*/  LDCU.64 UR4, c[0x0][0x358] ;  /* 0x00006b00ff0477ac */ /* 0x000e660008000a00 */
[----:B0-----:R-:W-:-:S04]  /*00d0*/  IADD3 R2, P0, PT, R4, UR10, RZ ;  /* 0x0000000a04027c10 */ /* 0x001fc8000ff1e0ff */
[----:B------:R-:W-:-:S06]  /*00e0*/  IADD3.X R3, PT, PT, R0, UR11, RZ, P0, !PT ;  /* 0x0000000b00037c10 */ /* 0x000fcc00087fe4ff */
[----:B-1----:R-:W2:Y:S01]  /*00f0*/  LDG.E.64 R2, desc[UR4][R2.64] ;  /* 0x0000000402027981 */ /* 0x002ea2000c1e1b00 */
[----:B------:R-:W-:-:S04]  /*0100*/  IADD3 R4, P0, PT, R4, UR8, RZ ;  /* 0x0000000804047c10 */ /* 0x000fc8000ff1e0ff */
[----:B------:R-:W-:-:S05]  /*0110*/  IADD3.X R5, PT, PT, R0, UR9, RZ, P0, !PT ;  /* 0x0000000900057c10 */ /* 0x000fca00087fe4ff */
[----:B--2---:R-:W-:Y:S01]  /*0120*/  STG.E.64 desc[UR4][R4.64], R2 ;  /* 0x0000000204007986 */ /* 0x004fe2000c101b04 */
[----:B------:R-:W-:Y:S05]  /*0130*/  EXIT ;  /* 0x000000000000794d */ /* 0x000fea0003800000 */
.L_x_12:
        /* <DEDUP_REMOVED lines=12> */
.L_x_64:


//--------------------- .text._Z11copy_kernelPdS_m --------------------------
	.section	.text._Z11copy_kernelPdS_m,"ax",@progbits
	.align	128
        .global         _Z11copy_kernelPdS_m
        .type           _Z11copy_kernelPdS_m,@function
        .size           _Z11copy_kernelPdS_m,(.L_x_65 - _Z11copy_kernelPdS_m)
        .other          _Z11copy_kernelPdS_m,@"STO_CUDA_ENTRY STV_DEFAULT"
_Z11copy_kernelPdS_m:
.text._Z11copy_kernelPdS_m:
        /* <DEDUP_REMOVED lines=10> */
[----:B------:R-:W0:Y:S01]  /*00a0*/  LDCU.128 UR8, c[0x0][0x380] ;  /* 0x00007000ff0877ac */ /* 0x000e220008000c00 */
[C---:B------:R-:W-:Y:S01]  /*00b0*/  IMAD.SHL.U32 R4, R0.reuse, 0x8, RZ ;  /* 0x0000000800047824 */ /* 0x040fe200078e00ff */
[----:B------:R-:W-:Y:S01]  /*00c0*/  SHF.L.U64.HI R0, R0, 0x3, R3 ;  /* 0x0000000300007819 */ /* 0x000fe20000010203 */
        /* <DEDUP_REMOVED lines=8> */
.L_x_13:
        /* <DEDUP_REMOVED lines=11> */
.L_x_65:


//--------------------- .text._Z12init_contigsmmPmS_PcS0_S_ --------------------------
	.section	.text._Z12init_contigsmmPmS_PcS0_S_,"ax",@progbits
	.align	128
        .global         _Z12init_contigsmmPmS_PcS0_S_
        .type           _Z12init_contigsmmPmS_PcS0_S_,@function
        .size           _Z12init_contigsmmPmS_PcS0_S_,(.L_x_66 - _Z12init_contigsmmPmS_PcS0_S_)
        .other          _Z12init_contigsmmPmS_PcS0_S_,@"STO_CUDA_ENTRY STV_DEFAULT"
_Z12init_contigsmmPmS_PcS0_S_:
.text._Z12init_contigsmmPmS_PcS0_S_:
        /* <DEDUP_REMOVED lines=10> */
[----:B------:R-:W1:Y:S01]  /*00a0*/  LDC.64 R8, c[0x0][0x3a8] ;  /* 0x0000ea00ff087b82 */ /* 0x000e620000000a00 */
[----:B------:R-:W2:Y:S01]  /*00b0*/  LDCU.64 UR4, c[0x0][0x358] ;  /* 0x00006b00ff0477ac */ /* 0x000ea20008000a00 */
[----:B------:R-:W3:Y:S01]  /*00c0*/  LDCU.64 UR6, c[0x0][0x3a0] ;  /* 0x00007400ff0677ac */ /* 0x000ee20008000a00 */
[----:B0-----:R-:W-:-:S04]  /*00d0*/  LEA R2, P0, R6, UR8, 0x3 ;  /* 0x0000000806027c11 */ /* 0x001fc8000f8018ff */
[C---:B------:R-:W-:Y:S02]  /*00e0*/  LEA.HI.X R3, R6.reuse, UR9, RZ, 0x3, P0 ;  /* 0x0000000906037c11 */ /* 0x040fe400080f1cff */
[----:B---3--:R-:W-:-:S03]  /*00f0*/  IADD3 R6, P0, PT, R6, UR6, RZ ;  /* 0x0000000606067c10 */ /* 0x008fc6000ff1e0ff */
[----:B--2---:R-:W2:Y:S02]  /*0100*/  LDG.E.64 R4, desc[UR4][R2.64] ;  /* 0x0000000402047981 */ /* 0x004ea4000c1e1b00 */
[----:B------:R-:W-:Y:S01]  /*0110*/  IMAD.X R7, RZ, RZ, UR7, P0 ;  /* 0x00000007ff077e24 */ /* 0x000fe200080e06ff */
[----:B------:R-:W0:Y:S05]  /*0120*/  LDCU.64 UR6, c[0x0][0x3b0] ;  /* 0x00007600ff0677ac */ /* 0x000e2a0008000a00 */
[----:B------:R-:W3:Y:S01]  /*0130*/  LDG.E.U8 R7, desc[UR4][R6.64] ;  /* 0x0000000406077981 */ /* 0x000ee2000c1e1100 */
[----:B--2---:R-:W-:Y:S02]  /*0140*/  IMAD R11, R5, 0x1388, RZ ;  /* 0x00001388050b7824 */ /* 0x004fe400078e02ff */
[----:B-1----:R-:W-:-:S04]  /*0150*/  IMAD.WIDE.U32 R4, R4, 0x1388, R8 ;  /* 0x0000138804047825 */ /* 0x002fc800078e0008 */
[----:B------:R-:W-:Y:S01]  /*0160*/  IMAD.IADD R9, R5, 0x1, R11 ;  /* 0x0000000105097824 */ /* 0x000fe200078e020b */
[----:B------:R-:W-:-:S05]  /*0170*/  MOV R8, R4 ;  /* 0x0000000400087202 */ /* 0x000fca0000000f00 */
[----:B---3--:R-:W-:Y:S04]  /*0180*/  STG.E.U8 desc[UR4][R8.64], R7 ;  /* 0x0000000708007986 */ /* 0x008fe8000c101104 */
[----:B------:R-:W0:Y:S02]  /*0190*/  LDG.E.64 R4, desc[UR4][R2.64] ;  /* 0x0000000402047981 */ /* 0x000e24000c1e1b00 */
[----:B0-----:R-:W-:-:S04]  /*01a0*/  LEA R10, P0, R4, UR6, 0x3 ;  /* 0x00000006040a7c11 */ /* 0x001fc8000f8018ff */
[----:B------:R-:W-:Y:S01]  /*01b0*/  LEA.HI.X R11, R4, UR7, R5, 0x3, P0 ;  /* 0x00000007040b7c11 */ /* 0x000fe200080f1c05 */
[----:B------:R-:W-:Y:S02]  /*01c0*/  HFMA2 R5, -RZ, RZ, 0, 0 ;  /* 0x00000000ff057431 */ /* 0x000fe400000001ff */
[----:B------:R-:W-:-:S05]  /*01d0*/  IMAD.MOV.U32 R4, RZ, RZ, 0x1 ;  /* 0x00000001ff047424 */ /* 0x000fca00078e00ff */
[----:B------:R-:W-:Y:S01]  /*01e0*/  STG.E.64 desc[UR4][R10.64], R4 ;  /* 0x000000040a007986 */ /* 0x000fe2000c101b04 */
[----:B------:R-:W-:Y:S05]  /*01f0*/  EXIT ;  /* 0x000000000000794d */ /* 0x000fea0003800000 */
.L_x_14:
        /* <DEDUP_REMOVED lines=16> */
.L_x_66:


//--------------------- .text._Z18assert_contig_lensmPm --------------------------
	.section	.text._Z18assert_contig_lensmPm,"ax",@progbits
	.align	128
        .global         _Z18assert_contig_lensmPm
        .type           _Z18assert_contig_lensmPm,@function
        .size           _Z18assert_contig_lensmPm,(.L_x_67 - _Z18assert_contig_lensmPm)
        .other          _Z18assert_contig_lensmPm,@"STO_CUDA_ENTRY STV_DEFAULT"
_Z18assert_contig_lensmPm:
.text._Z18assert_contig_lensmPm:
        /* <DEDUP_REMOVED lines=11> */
[----:B0-----:R-:W-:-:S04]  /*00b0*/  ISETP.GE.U32.AND P0, PT, R2, UR8, PT ;  /* 0x0000000802007c0c */ /* 0x001fc8000bf06070 */
[----:B------:R-:W-:-:S13]  /*00c0*/  ISETP.GE.U32.AND.EX P0, PT, RZ, UR9, PT, P0 ;  /* 0x00000009ff007c0c */ /* 0x000fda000bf06100 */
[----:B------:R-:W-:Y:S05]  /*00d0*/  @P0 EXIT ;  /* 0x000000000000094d */ /* 0x000fea0003800000 */
[----:B------:R-:W0:Y:S01]  /*00e0*/  LDCU.64 UR6, c[0x0][0x388] ;  /* 0x00007100ff0677ac */ /* 0x000e220008000a00 */
[----:B------:R-:W1:Y:S01]  /*00f0*/  LDCU.64 UR4, c[0x0][0x358] ;  /* 0x00006b00ff0477ac */ /* 0x000e620008000a00 */
[----:B0-----:R-:W-:-:S04]  /*0100*/  LEA R4, P0, R2, UR6, 0x3 ;  /* 0x0000000602047c11 */ /* 0x001fc8000f8018ff */
[----:B------:R-:W-:-:S06]  /*0110*/  LEA.HI.X R5, R2, UR7, RZ, 0x3, P0 ;  /* 0x0000000702057c11 */ /* 0x000fcc00080f1cff */
[----:B-1----:R-:W2:Y:S02]  /*0120*/  LDG.E.64 R4, desc[UR4][R4.64] ;  /* 0x0000000404047981 */ /* 0x002ea4000c1e1b00 */
[----:B--2---:R-:W-:-:S04]  /*0130*/  ISETP.NE.U32.AND P0, PT, R4, RZ, PT ;  /* 0x000000ff0400720c */ /* 0x004fc80003f05070 */
[----:B------:R-:W-:-:S13]  /*0140*/  ISETP.NE.AND.EX P0, PT, R5, RZ, PT, P0 ;  /* 0x000000ff0500720c */ /* 0x000fda0003f05300 */
[----:B------:R-:W-:Y:S05]  /*0150*/  @!P0 EXIT ;  /* 0x000000000000894d */ /* 0x000fea0003800000 */
[----:B------:R-:W-:Y:S01]  /*0160*/  IMAD.MOV.U32 R3, RZ, RZ, RZ ;  /* 0x000000ffff037224 */ /* 0x000fe200078e00ff */
[----:B------:R-:W-:Y:S01]  /*0170*/  MOV R0, 0x30 ;  /* 0x0000003000007802 */ /* 0x000fe20000000f00 */
[----:B------:R-:W0:Y:S03]  /*0180*/  LDCU.64 UR4, c[0x4][0x8] ;  /* 0x01000100ff0477ac */ /* 0x000e260008000a00 */
[----:B------:R1:W-:Y:S01]  /*0190*/  STL.64 [R1], R2 ;  /* 0x0000000201007387 */ /* 0x0003e20000100a00 */
[----:B------:R1:W2:Y:S01]  /*01a0*/  LDC.64 R8, c[0x4][R0] ;  /* 0x0100000000087b82 */ /* 0x0002a20000000a00 */
[----:B0-----:R-:W-:Y:S02]  /*01b0*/  IMAD.U32 R4, RZ, RZ, UR4 ;  /* 0x00000004ff047e24 */ /* 0x001fe4000f8e00ff */
[----:B-1----:R-:W-:-:S07]  /*01c0*/  IMAD.U32 R5, RZ, RZ, UR5 ;  /* 0x00000005ff057e24 */ /* 0x002fce000f8e00ff */
[----:B------:R-:W-:-:S07]  /*01d0*/  LEPC R20, `(.L_x_15) ;  /* 0x000000001014794e */ /* 0x000fce0000000000 */
[----:B--2---:R-:W-:Y:S05]  /*01e0*/  CALL.ABS.NOINC R8 ;  /* 0x0000000008007343 */ /* 0x004fea0003c00000 */
.L_x_15:
[----:B------:R-:W-:Y:S05]  /*01f0*/  EXIT ;  /* 0x000000000000794d */ /* 0x000fea0003800000 */
.L_x_16:
        /* <DEDUP_REMOVED lines=16> */
.L_x_67:


//--------------------- .text._Z16init_contig_lensmPm --------------------------
	.section	.text._Z16init_contig_lensmPm,"ax",@progbits
	.align	128
        .global         _Z16init_contig_lensmPm
        .type           _Z16init_contig_lensmPm,@function
        .size           _Z16init_contig_lensmPm,(.L_x_68 - _Z16init_contig_lensmPm)
        .other          _Z16init_contig_lensmPm,@"STO_CUDA_ENTRY STV_DEFAULT"
_Z16init_contig_lensmPm:
.text._Z16init_contig_lensmPm:
        /* <DEDUP_REMOVED lines=11> */
[----:B0-----:R-:W-:-:S04]  /*00b0*/  LEA R2, P0, R0, UR6, 0x3 ;  /* 0x0000000600027c11 */ /* 0x001fc8000f8018ff */
[----:B------:R-:W-:-:S05]  /*00c0*/  LEA.HI.X R3, R0, UR7, RZ, 0x3, P0 ;  /* 0x0000000700037c11 */ /* 0x000fca00080f1cff */
[----:B-1----:R-:W-:Y:S01]  /*00d0*/  STG.E.64 desc[UR4][R2.64], RZ ;  /* 0x000000ff02007986 */ /* 0x002fe2000c101b04 */
[----:B------:R-:W-:Y:S05]  /*00e0*/  EXIT ;  /* 0x000000000000794d */ /* 0x000fea0003800000 */
.L_x_17:
        /* <DEDUP_REMOVED lines=9> */
.L_x_68:


//--------------------- .text._Z11init_parentmPm  --------------------------
	.section	.text._Z11init_parentmPm,"ax",@progbits
	.align	128
        .global         _Z11init_parentmPm
        .type           _Z11init_parentmPm,@function
        .size           _Z11init_parentmPm,(.L_x_69 - _Z11init_parentmPm)
        .other          _Z11init_parentmPm,@"STO_CUDA_ENTRY STV_DEFAULT"
_Z11init_parentmPm:
.text._Z11init_parentmPm:
        /* <DEDUP_REMOVED lines=10> */
[----:B------:R-:W-:Y:S01]  /*00a0*/  IMAD.MOV.U32 R3, RZ, RZ, RZ ;  /* 0x000000ffff037224 */ /* 0x000fe200078e00ff */
[----:B------:R-:W1:Y:S01]  /*00b0*/  LDCU.64 UR4, c[0x0][0x358] ;  /* 0x00006b00ff0477ac */ /* 0x000e620008000a00 */
[----:B0-----:R-:W-:-:S04]  /*00c0*/  LEA R4, P0, R2, UR6, 0x3 ;  /* 0x0000000602047c11 */ /* 0x001fc8000f8018ff */
[----:B------:R-:W-:-:S05]  /*00d0*/  LEA.HI.X R5, R2, UR7, RZ, 0x3, P0 ;  /* 0x0000000702057c11 */ /* 0x000fca00080f1cff */
[----:B-1----:R-:W-:Y:S01]  /*00e0*/  STG.E.64 desc[UR4][R4.64], R2 ;  /* 0x0000000204007986 */ /* 0x002fe2000c101b04 */
[----:B------:R-:W-:Y:S05]  /*00f0*/  EXIT ;  /* 0x000000000000794d */ /* 0x000fea0003800000 */
.L_x_18:
        /* <DEDUP_REMOVED lines=16> */
.L_x_69:


//--------------------- .text._Z10reset_starmPb   --------------------------
	.section	.text._Z10reset_starmPb,"ax",@progbits
	.align	128
        .global         _Z10reset_starmPb
        .type           _Z10reset_starmPb,@function
        .size           _Z10reset_starmPb,(.L_x_70 - _Z10reset_starmPb)
        .other          _Z10reset_starmPb,@"STO_CUDA_ENTRY STV_DEFAULT"
_Z10reset_starmPb:
.text._Z10reset_starmPb:
        /* <DEDUP_REMOVED lines=10> */
[----:B------:R-:W-:Y:S01]  /*00a0*/  IMAD.MOV.U32 R0, RZ, RZ, 0x1 ;  /* 0x00000001ff007424 */ /* 0x000fe200078e00ff */
[----:B------:R-:W1:Y:S01]  /*00b0*/  LDCU.64 UR4, c[0x0][0x358] ;  /* 0x00006b00ff0477ac */ /* 0x000e620008000a00 */
[----:B0-----:R-:W-:-:S05]  /*00c0*/  IADD3 R2, P0, PT, R2, UR6, RZ ;  /* 0x0000000602027c10 */ /* 0x001fca000ff1e0ff */
[----:B------:R-:W-:-:S05]  /*00d0*/  IMAD.X R3, RZ, RZ, UR7, P0 ;  /* 0x00000007ff037e24 */ /* 0x000fca00080e06ff */
[----:B-1----:R-:W-:Y:S01]  /*00e0*/  STG.E.U8 desc[UR4][R2.64], R0 ;  /* 0x0000000002007986 */ /* 0x002fe2000c101104 */
[----:B------:R-:W-:Y:S05]  /*00f0*/  EXIT ;  /* 0x000000000000794d */ /* 0x000fea0003800000 */
.L_x_19:
        /* <DEDUP_REMOVED lines=16> */
.L_x_70:


//--------------------- .text._Z15setGrandparentsmPmS_ --------------------------
	.section	.text._Z15setGrandparentsmPmS_,"ax",@progbits
	.align	128
        .global         _Z15setGrandparentsmPmS_
        .type           _Z15setGrandparentsmPmS_,@function
        .size           _Z15setGrandparentsmPmS_,(.L_x_71 - _Z15setGrandparentsmPmS_)
        .other          _Z15setGrandparentsmPmS_,@"STO_CUDA_ENTRY STV_DEFAULT"
_Z15setGrandparentsmPmS_:
.text._Z15setGrandparentsmPmS_:
        /* <DEDUP_REMOVED lines=10> */
[----:B------:R-:W-:Y:S01]  /*00a0*/  IMAD.SHL.U32 R8, R0, 0x8, RZ ;  /* 0x0000000800087824 */ /* 0x000fe200078e00ff */
[----:B------:R-:W-:Y:S01]  /*00b0*/  SHF.R.U32.HI R0, RZ, 0x1d, R0 ;  /* 0x0000001dff007819 */ /* 0x000fe20000011600 */
[----:B------:R-:W1:Y:S03]  /*00c0*/  LDCU.64 UR4, c[0x0][0x358] ;  /* 0x00006b00ff0477ac */ /* 0x000e660008000a00 */
[----:B0-----:R-:W-:-:S04]  /*00d0*/  IADD3 R4, P0, PT, R8, UR6, RZ ;  /* 0x0000000608047c10 */ /* 0x001fc8000ff1e0ff */
[----:B------:R-:W-:-:S05]  /*00e0*/  IADD3.X R5, PT, PT, R0, UR7, RZ, P0, !PT ;  /* 0x0000000700057c10 */ /* 0x000fca00087fe4ff */
[----:B-1----:R-:W2:Y:S02]  /*00f0*/  LDG.E.64 R2, desc[UR4][R4.64] ;  /* 0x0000000404027981 */ /* 0x002ea4000c1e1b00 */
[----:B--2---:R-:W-:-:S04]  /*0100*/  LEA R6, P0, R2, UR6, 0x3 ;  /* 0x0000000602067c11 */ /* 0x004fc8000f8018ff */
[----:B------:R-:W-:Y:S01]  /*0110*/  LEA.HI.X R7, R2, UR7, R3, 0x3, P0 ;  /* 0x0000000702077c11 */ /* 0x000fe200080f1c03 */
[----:B------:R-:W0:Y:S04]  /*0120*/  LDCU.64 UR6, c[0x0][0x390] ;  /* 0x00007200ff0677ac */ /* 0x000e280008000a00 */
[----:B------:R-:W2:Y:S01]  /*0130*/  LDG.E.64 R2, desc[UR4][R6.64] ;  /* 0x0000000406027981 */ /* 0x000ea2000c1e1b00 */
[----:B0-----:R-:W-:-:S04]  /*0140*/  IADD3 R8, P0, PT, R8, UR6, RZ ;  /* 0x0000000608087c10 */ /* 0x001fc8000ff1e0ff */
[----:B------:R-:W-:-:S05]  /*0150*/  IADD3.X R9, PT, PT, R0, UR7, RZ, P0, !PT ;  /* 0x0000000700097c10 */ /* 0x000fca00087fe4ff */
[----:B--2---:R-:W-:Y:S01]  /*0160*/  STG.E.64 desc[UR4][R8.64], R2 ;  /* 0x0000000208007986 */ /* 0x004fe2000c101b04 */
[----:B------:R-:W-:Y:S05]  /*0170*/  EXIT ;  /* 0x000000000000794d */ /* 0x000fea0003800000 */
.L_x_20:
        /* <DEDUP_REMOVED lines=16> */
.L_x_71:


//--------------------- .text._Z12shortcuttingmPmS_Pb --------------------------
	.section	.text._Z12shortcuttingmPmS_Pb,"ax",@progbits
	.align	128
        .global         _Z12shortcuttingmPmS_Pb
        .type           _Z12shortcuttingmPmS_Pb,@function
        .size           _Z12shortcuttingmPmS_Pb,(.L_x_72 - _Z12shortcuttingmPmS_Pb)
        .other          _Z12shortcuttingmPmS_Pb,@"STO_CUDA_ENTRY STV_DEFAULT"
_Z12shortcuttingmPmS_Pb:
.text._Z12shortcuttingmPmS_Pb:
        /* <DEDUP_REMOVED lines=15> */
[----:B------:R-:W-:Y:S05]  /*00f0*/  @P0 EXIT ;  /* 0x000000000000094d */ /* 0x000fea0003800000 */
[----:B------:R-:W0:Y:S01]  /*0100*/  LDCU.64 UR6, c[0x0][0x390] ;  /* 0x00007200ff0677ac */ /* 0x000e220008000a00 */
[----:B------:R-:W-:Y:S01]  /*0110*/  IMAD.SHL.U32 R4, R0, 0x8, RZ ;  /* 0x0000000800047824 */ /* 0x000fe200078e00ff */
[----:B------:R-:W-:-:S04]  /*0120*/  SHF.R.U32.HI R0, RZ, 0x1d, R0 ;  /* 0x0000001dff007819 */ /* 0x000fc80000011600 */
[----:B0-----:R-:W-:-:S04]  /*0130*/  IADD3 R2, P0, PT, R4, UR6, RZ ;  /* 0x0000000604027c10 */ /* 0x001fc8000ff1e0ff */
[----:B------:R-:W-:Y:S01]  /*0140*/  IADD3.X R3, PT, PT, R0, UR7, RZ, P0, !PT ;  /* 0x0000000700037c10 */ /* 0x000fe200087fe4ff */
[----:B------:R-:W0:Y:S05]  /*0150*/  LDCU.64 UR6, c[0x0][0x388] ;  /* 0x00007100ff0677ac */ /* 0x000e2a0008000a00 */
[----:B------:R-:W2:Y:S01]  /*0160*/  LDG.E.64 R2, desc[UR4][R2.64] ;  /* 0x0000000402027981 */ /* 0x000ea2000c1e1b00 */
[----:B0-----:R-:W-:-:S04]  /*0170*/  IADD3 R4, P0, PT, R4, UR6, RZ ;  /* 0x0000000604047c10 */ /* 0x001fc8000ff1e0ff */
[----:B------:R-:W-:-:S05]  /*0180*/  IADD3.X R5, PT, PT, R0, UR7, RZ, P0, !PT ;  /* 0x0000000700057c10 */ /* 0x000fca00087fe4ff */
[----:B--2---:R-:W-:Y:S01]  /*0190*/  STG.E.64 desc[UR4][R4.64], R2 ;  /* 0x0000000204007986 */ /* 0x004fe2000c101b04 */
[----:B------:R-:W-:Y:S05]  /*01a0*/  EXIT ;  /* 0x000000000000794d */ /* 0x000fea0003800000 */
.L_x_21:
        /* <DEDUP_REMOVED lines=13> */
.L_x_72:


//--------------------- .text._Z17naive_uncond_hookmPmS_PcS_Pb --------------------------
	.section	.text._Z17naive_uncond_hookmPmS_PcS_Pb,"ax",@progbits
	.align	128
        .global         _Z17naive_uncond_hookmPmS_PcS_Pb
        .type           _Z17naive_uncond_hookmPmS_PcS_Pb,@function
        .size           _Z17naive_uncond_hookmPmS_PcS_Pb,(.L_x_73 - _Z17naive_uncond_hookmPmS_PcS_Pb)
        .other          _Z17naive_uncond_hookmPmS_PcS_Pb,@"STO_CUDA_ENTRY STV_DEFAULT"
_Z17naive_uncond_hookmPmS_PcS_Pb:
.text._Z17naive_uncond_hookmPmS_PcS_Pb:
        /* <DEDUP_REMOVED lines=12> */
[----:B------:R-:W1:Y:S01]  /*00c0*/  LDCU.64 UR8, c[0x0][0x390] ;  /* 0x00007200ff0877ac */ /* 0x000e620008000a00 */
[----:B------:R-:W2:Y:S02]  /*00d0*/  LDCU.64 UR4, c[0x0][0x358] ;  /* 0x00006b00ff0477ac */ /* 0x000ea40008000a00 */
[C---:B0-----:R-:W-:Y:S02]  /*00e0*/  IADD3 R2, P0, PT, R8.reuse, UR6, RZ ;  /* 0x0000000608027c10 */ /* 0x041fe4000ff1e0ff */
[----:B-1----:R-:W-:Y:S02]  /*00f0*/  IADD3 R8, P1, PT, R8, UR8, RZ ;  /* 0x0000000808087c10 */ /* 0x002fe4000ff3e0ff */
[----:B------:R-:W-:-:S02]  /*0100*/  IADD3.X R3, PT, PT, R0, UR7, RZ, P0, !PT ;  /* 0x0000000700037c10 */ /* 0x000fc400087fe4ff */
[----:B------:R-:W-:Y:S01]  /*0110*/  IADD3.X R9, PT, PT, R0, UR9, RZ, P1, !PT ;  /* 0x0000000900097c10 */ /* 0x000fe20008ffe4ff */
[----:B------:R-:W0:Y:S03]  /*0120*/  LDCU.128 UR8, c[0x0][0x3a0] ;  /* 0x00007400ff0877ac */ /* 0x000e260008000c00 */
[----:B--2---:R-:W0:Y:S04]  /*0130*/  LDG.E.64 R2, desc[UR4][R2.64] ;  /* 0x0000000402027981 */ /* 0x004e28000c1e1b00 */
[----:B------:R-:W2:Y:S01]  /*0140*/  LDG.E.64 R4, desc[UR4][R8.64] ;  /* 0x0000000408047981 */ /* 0x000ea2000c1e1b00 */
[----:B0-----:R-:W-:Y:S02]  /*0150*/  LEA R10, P0, R2, UR8, 0x3 ;  /* 0x00000008020a7c11 */ /* 0x001fe4000f8018ff */
[----:B--2---:R-:W-:-:S02]  /*0160*/  LEA R6, P1, R4, UR8, 0x3 ;  /* 0x0000000804067c11 */ /* 0x004fc4000f8218ff */
[----:B------:R-:W-:Y:S02]  /*0170*/  LEA.HI.X R11, R2, UR9, R3, 0x3, P0 ;  /* 0x00000009020b7c11 */ /* 0x000fe400080f1c03 */
[----:B------:R-:W-:Y:S02]  /*0180*/  LEA.HI.X R7, R4, UR9, R5, 0x3, P1 ;  /* 0x0000000904077c11 */ /* 0x000fe400088f1c05 */
[----:B------:R-:W-:Y:S01]  /*0190*/  IADD3 R12, P0, PT, R2, UR10, RZ ;  /* 0x0000000a020c7c10 */ /* 0x000fe2000ff1e0ff */
[----:B------:R-:W2:Y:S04]  /*01a0*/  LDG.E.64 R4, desc[UR4][R10.64] ;  /* 0x000000040a047981 */ /* 0x000ea8000c1e1b00 */
[----:B------:R-:W3:Y:S01]  /*01b0*/  LDG.E.64 R6, desc[UR4][R6.64] ;  /* 0x0000000406067981 */ /* 0x000ee2000c1e1b00 */
[----:B------:R-:W-:-:S05]  /*01c0*/  IADD3.X R13, PT, PT, R3, UR11, RZ, P0, !PT ;  /* 0x0000000b030d7c10 */ /* 0x000fca00087fe4ff */
[----:B------:R-:W4:Y:S01]  /*01d0*/  LDG.E.U8 R12, desc[UR4][R12.64] ;  /* 0x000000040c0c7981 */ /* 0x000f22000c1e1100 */
[C---:B--2---:R-:W-:Y:S02]  /*01e0*/  LEA R2, P1, R4.reuse, UR8, 0x3 ;  /* 0x0000000804027c11 */ /* 0x044fe4000f8218ff */
[C---:B---3--:R-:W-:Y:S02]  /*01f0*/  ISETP.NE.U32.AND P0, PT, R4.reuse, R6, PT ;  /* 0x000000060400720c */ /* 0x048fe40003f05070 */
[----:B------:R-:W-:Y:S02]  /*0200*/  LEA.HI.X R3, R4, UR9, R5, 0x3, P1 ;  /* 0x0000000904037c11 */ /* 0x000fe400088f1c05 */
[----:B------:R-:W-:-:S04]  /*0210*/  ISETP.NE.AND.EX P0, PT, R5, R7, PT, P0 ;  /* 0x000000070500720c */ /* 0x000fc80003f05300 */
[----:B----4-:R-:W-:-:S13]  /*0220*/  ISETP.EQ.OR P0, PT, R12, RZ, !P0 ;  /* 0x000000ff0c00720c */ /* 0x010fda0004702670 */
[----:B------:R-:W-:Y:S05]  /*0230*/  @P0 EXIT ;  /* 0x000000000000094d */ /* 0x000fea0003800000 */
[----:B------:R-:W2:Y:S04]  /*0240*/  LDG.E.64 R4, desc[UR4][R2.64] ;  /* 0x0000000402047981 */ /* 0x000ea8000c1e1b00 */
[----:B--2---:R-:W-:Y:S01]  /*0250*/  ATOMG.E.CAS.64.STRONG.GPU PT, RZ, [R2], R4, R6 ;  /* 0x0000000402ff73a9 */ /* 0x004fe200001ee506 */
[----:B------:R-:W-:Y:S05]  /*0260*/  EXIT ;  /* 0x000000000000794d */ /* 0x000fea0003800000 */
.L_x_22:
        /* <DEDUP_REMOVED lines=9> */
.L_x_73:


//--------------------- .text._Z16parent_cond_hookmPmS_PbPcS_S1_S_ --------------------------
	.section	.text._Z16parent_cond_hookmPmS_PbPcS_S1_S_,"ax",@progbits
	.align	128
        .global         _Z16parent_cond_hookmPmS_PbPcS_S1_S_
        .type           _Z16parent_cond_hookmPmS_PbPcS_S1_S_,@function
        .size           _Z16parent_cond_hookmPmS_PbPcS_S1_S_,(.L_x_74 - _Z16parent_cond_hookmPmS_PbPcS_S1_S_)
        .other          _Z16parent_cond_hookmPmS_PbPcS_S1_S_,@"STO_CUDA_ENTRY STV_DEFAULT"
_Z16parent_cond_hookmPmS_PbPcS_S1_S_:
.text._Z16parent_cond_hookmPmS_PbPcS_S1_S_:
        /* <DEDUP_REMOVED lines=10> */
[----:B------:R-:W1:Y:S01]  /*00a0*/  LDCU.64 UR6, c[0x0][0x358] ;  /* 0x00006b00ff0677ac */ /* 0x000e620008000a00 */
[----:B------:R-:W2:Y:S01]  /*00b0*/  LDCU.64 UR12, c[0x0][0x3a0] ;  /* 0x00007400ff0c77ac */ /* 0x000ea20008000a00 */
[----:B------:R-:W3:Y:S01]  /*00c0*/  LDCU.64 UR14, c[0x0][0x3b0] ;  /* 0x00007600ff0e77ac */ /* 0x000ee20008000a00 */
[----:B0-----:R-:W-:-:S05]  /*00d0*/  IADD3 R2, P0, PT, R13, UR10, RZ ;  /* 0x0000000a0d027c10 */ /* 0x001fca000ff1e0ff */
[----:B------:R-:W-:Y:S02]  /*00e0*/  IMAD.X R3, RZ, RZ, UR11, P0 ;  /* 0x0000000bff037e24 */ /* 0x000fe400080e06ff */
[----:B------:R-:W-:Y:S01]  /*00f0*/  IMAD.SHL.U32 R0, R13, 0x8, RZ ;  /* 0x000000080d007824 */ /* 0x000fe200078e00ff */
[----:B------:R-:W-:Y:S01]  /*0100*/  SHF.R.U32.HI R12, RZ, 0x1d, R13 ;  /* 0x0000001dff0c7819 */ /* 0x000fe2000001160d */
[----:B------:R-:W0:Y:S01]  /*0110*/  LDCU.64 UR10, c[0x0][0x3a0] ;  /* 0x00007400ff0a77ac */ /* 0x000e220008000a00 */
[----:B-1----:R-:W4:Y:S02]  /*0120*/  LDG.E.U8 R2, desc[UR6][R2.64] ;  /* 0x0000000602027981 */ /* 0x002f24000c1e1100 */
[----:B------:R-:W-:-:S04]  /*0130*/  IADD3 R4, P1, PT, R0, UR8, RZ ;  /* 0x0000000800047c10 */ /* 0x000fc8000ff3e0ff */
[----:B------:R-:W-:Y:S02]  /*0140*/  IADD3.X R5, PT, PT, R12, UR9, RZ, P1, !PT ;  /* 0x000000090c057c10 */ /* 0x000fe40008ffe4ff */
[----:B----4-:R-:W-:-:S13]  /*0150*/  ISETP.NE.AND P0, PT, R2, RZ, PT ;  /* 0x000000ff0200720c */ /* 0x010fda0003f05270 */
[----:B0-23--:R-:W-:Y:S05]  /*0160*/  @!P0 BRA `(.L_x_23) ;  /* 0x0000000c00f88947 */ /* 0x00dfea0003800000 */
[----:B------:R-:W0:Y:S01]  /*0170*/  LDCU.64 UR4, c[0x0][0x388] ;  /* 0x00007100ff0477ac */ /* 0x000e220008000a00 */
[----:B------:R-:W5:Y:S01]  /*0180*/  LDG.E.64 R4, desc[UR6][R4.64] ;  /* 0x0000000604047981 */ /* 0x000f62000c1e1b00 */
[----:B0-----:R-:W-:-:S04]  /*0190*/  IADD3 R10, P0, PT, R0, UR4, RZ ;  /* 0x00000004000a7c10 */ /* 0x001fc8000ff1e0ff */
[----:B------:R-:W-:Y:S01]  /*01a0*/  IADD3.X R11, PT, PT, R12, UR5, RZ, P0, !PT ;  /* 0x000000050c0b7c10 */ /* 0x000fe200087fe4ff */
[----:B------:R-:W0:Y:S04]  /*01b0*/  LDCU.64 UR4, c[0x0][0x3a8] ;  /* 0x00007500ff0477ac */ /* 0x000e280008000a00 */
[----:B------:R-:W2:Y:S01]  /*01c0*/  LDG.E.64 R8, desc[UR6][R10.64] ;  /* 0x000000060a087981 */ /* 0x000ea2000c1e1b00 */
[----:B0-----:R-:W-:-:S04]  /*01d0*/  IADD3 R6, P0, PT, R0, UR4, RZ ;  /* 0x0000000400067c10 */ /* 0x001fc8000ff1e0ff */
[----:B------:R-:W-:-:S06]  /*01e0*/  IADD3.X R7, PT, PT, R12, UR5, RZ, P0, !PT ;  /* 0x000000050c077c10 */ /* 0x000fcc00087fe4ff */
[----:B------:R-:W3:Y:S01]  /*01f0*/  LDG.E.64 R6, desc[UR6][R6.64] ;  /* 0x0000000606067981 */ /* 0x000ee2000c1e1b00 */
[----:B--2---:R-:W-:-:S04]  /*0200*/  LEA R2, P0, R8, UR4, 0x3 ;  /* 0x0000000408027c11 */ /* 0x004fc8000f8018ff */
[----:B------:R-:W-:-:S06]  /*0210*/  LEA.HI.X R3, R8, UR5, R9, 0x3, P0 ;  /* 0x0000000508037c11 */ /* 0x000fcc00080f1c09 */
[----:B------:R-:W5:Y:S01]  /*0220*/  LDG.E.64 R2, desc[UR6][R2.64] ;  /* 0x0000000602027981 */ /* 0x000f62000c1e1b00 */
[----:B---3--:R-:W-:-:S04]  /*0230*/  ISETP.NE.U32.AND P0, PT, R6, RZ, PT ;  /* 0x000000ff0600720c */ /* 0x008fc80003f05070 */
[----:B------:R-:W-:Y:S01]  /*0240*/  ISETP.NE.AND.EX P0, PT, R7, RZ, PT, P0 ;  /* 0x000000ff0700720c */ /* 0x000fe20003f05300 */
[----:B------:R-:W-:-:S12]  /*0250*/  BSSY.RECONVERGENT B0, `(.L_x_24) ;  /* 0x0000041000007945 */ /* 0x000fd80003800200 */
[----:B------:R-:W-:Y:S05]  /*0260*/  @!P0 BRA `(.L_x_25) ;  /* 0x0000000000fc8947 */ /* 0x000fea0003800000 */
[----:B------:R-:W-:Y:S01]  /*0270*/  ISETP.GE.U32.AND P0, PT, R6, 0x4, PT ;  /* 0x000000040600780c */ /* 0x000fe20003f06070 */
[----:B------:R-:W-:Y:S01]  /*0280*/  BSSY.RECONVERGENT B1, `(.L_x_26) ;  /* 0x0000026000017945 */ /* 0x000fe20003800200 */
[----:B------:R-:W-:Y:S02]  /*0290*/  CS2R R16, SRZ ;  /* 0x0000000000107805 */ /* 0x000fe4000001ff00 */
[----:B------:R-:W-:-:S13]  /*02a0*/  ISETP.GE.U32.AND.EX P0, PT, R7, RZ, PT, P0 ;  /* 0x000000ff0700720c */ /* 0x000fda0003f06100 */
[----:B------:R-:W-:Y:S05]  /*02b0*/  @!P0 BRA `(.L_x_27) ;  /* 0x0000000000888947 */ /* 0x000fea0003800000 */
[----:B------:R-:W0:Y:S01]  /*02c0*/  LDC.64 R16, c[0x0][0x3a0] ;  /* 0x0000e800ff107b82 */ /* 0x000e220000000a00 */
[----:B------:R-:W-:Y:S01]  /*02d0*/  UMOV UR4, URZ ;  /* 0x000000ff00047c82 */ /* 0x000fe20008000000 */
[----:B------:R-:W-:-:S06]  /*02e0*/  IMAD.MOV.U32 R24, RZ, RZ, R7 ;  /* 0x000000ffff187224 */ /* 0x000fcc00078e0007 */
[----:B------:R-:W1:Y:S01]  /*02f0*/  LDC.64 R14, c[0x0][0x3b0] ;  /* 0x0000ec00ff0e7b82 */ /* 0x000e620000000a00 */
[----:B0-----:R-:W-:-:S03]  /*0300*/  IMAD.WIDE.U32 R16, R13, 0x1388, R16 ;  /* 0x000013880d107825 */ /* 0x001fc600078e0010 */
[----:B------:R-:W-:Y:S02]  /*0310*/  IADD3 R21, P1, PT, R16, 0x3, RZ ;  /* 0x0000000310157810 */ /* 0x000fe40007f3e0ff */
[----:B------:R-:W-:Y:S01]  /*0320*/  LOP3.LUT R16, R6, 0xfffffffc, RZ, 0xc0, !PT ;  /* 0xfffffffc06107812 */ /* 0x000fe200078ec0ff */
[----:B-1----:R-:W-:Y:S01]  /*0330*/  IMAD.WIDE.U32 R14, R13, 0x1388, R14 ;  /* 0x000013880d0e7825 */ /* 0x002fe200078e000e */
[----:B------:R-:W-:-:S03]  /*0340*/  IADD3.X R26, PT, PT, R17, UR4, RZ, P1, !PT ;  /* 0x00000004111a7c10 */ /* 0x000fc60008ffe4ff */
[----:B------:R-:W-:Y:S01]  /*0350*/  IMAD.MOV.U32 R17, RZ, RZ, R7 ;  /* 0x000000ffff117224 */ /* 0x000fe200078e0007 */
[----:B------:R-:W-:Y:S01]  /*0360*/  IADD3 R20, P0, PT, R14, 0x1, RZ ;  /* 0x000000010e147810 */ /* 0x000fe20007f1e0ff */
[----:B------:R-:W-:-:S03]  /*0370*/  IMAD.MOV.U32 R22, RZ, RZ, R16 ;  /* 0x000000ffff167224 */ /* 0x000fc600078e0010 */
[----:B------:R-:W-:-:S09]  /*0380*/  IADD3.X R23, PT, PT, R15, UR4, RZ, P0, !PT ;  /* 0x000000040f177c10 */ /* 0x000fd200087fe4ff */
.L_x_28:
[----:B------:R-:W-:Y:S02]  /*0390*/  IMAD.MOV.U32 R18, RZ, RZ, R21 ;  /* 0x000000ffff127224 */ /* 0x000fe400078e0015 */
[----:B------:R-:W-:-:S05]  /*03a0*/  IMAD.MOV.U32 R19, RZ, RZ, R26 ;  /* 0x000000ffff137224 */ /* 0x000fca00078e001a */
[----:B--2---:R-:W2:Y:S01]  /*03b0*/  LDG.E.U8 R21, desc[UR6][R18.64+-0x3] ;  /* 0xfffffd0612157981 */ /* 0x004ea2000c1e1100 */
[----:B------:R-:W-:Y:S02]  /*03c0*/  IMAD.MOV.U32 R14, RZ, RZ, R20 ;  /* 0x000000ffff0e7224 */ /* 0x000fe400078e0014 */
[----:B------:R-:W-:-:S05]  /*03d0*/  IMAD.MOV.U32 R15, RZ, RZ, R23 ;  /* 0x000000ffff0f7224 */ /* 0x000fca00078e0017 */
[----:B--2---:R0:W-:Y:S04]  /*03e0*/  STG.E.U8 desc[UR6][R14.64+-0x1], R21 ;  /* 0xffffff150e007986 */ /* 0x0041e8000c101106 */
[----:B------:R-:W2:Y:S04]  /*03f0*/  LDG.E.U8 R23, desc[UR6][R18.64+-0x2] ;  /* 0xfffffe0612177981 */ /* 0x000ea8000c1e1100 */
[----:B--2---:R1:W-:Y:S04]  /*0400*/  STG.E.U8 desc[UR6][R14.64], R23 ;  /* 0x000000170e007986 */ /* 0x0043e8000c101106 */
[----:B------:R-:W2:Y:S01]  /*0410*/  LDG.E.U8 R25, desc[UR6][R18.64+-0x1] ;  /* 0xffffff0612197981 */ /* 0x000ea2000c1e1100 */
[----:B------:R-:W-:-:S03]  /*0420*/  IADD3 R22, P0, PT, R22, -0x4, RZ ;  /* 0xfffffffc16167810 */ /* 0x000fc60007f1e0ff */
[----:B--2---:R2:W-:Y:S04]  /*0430*/  STG.E.U8 desc[UR6][R14.64+0x1], R25 ;  /* 0x000001190e007986 */ /* 0x0045e8000c101106 */
[----:B------:R-:W3:Y:S01]  /*0440*/  LDG.E.U8 R27, desc[UR6][R18.64] ;  /* 0x00000006121b7981 */ /* 0x000ee2000c1e1100 */
[----:B------:R-:W-:Y:S02]  /*0450*/  IADD3.X R24, PT, PT, R24, -0x1, RZ, P0, !PT ;  /* 0xffffffff18187810 */ /* 0x000fe400007fe4ff */
[----:B------:R-:W-:Y:S02]  /*0460*/  ISETP.NE.U32.AND P0, PT, R22, RZ, PT ;  /* 0x000000ff1600720c */ /* 0x000fe40003f05070 */
[----:B------:R-:W-:Y:S02]  /*0470*/  IADD3 R20, P1, PT, R14, 0x4, RZ ;  /* 0x000000040e147810 */ /* 0x000fe40007f3e0ff */
[----:B------:R-:W-:-:S02]  /*0480*/  ISETP.NE.AND.EX P0, PT, R24, RZ, PT, P0 ;  /* 0x000000ff1800720c */ /* 0x000fc40003f05300 */
[----:B0-----:R-:W-:Y:S01]  /*0490*/  IADD3 R21, P2, PT, R18, 0x4, RZ ;  /* 0x0000000412157810 */ /* 0x001fe20007f5e0ff */
[----:B-1----:R-:W-:-:S04]  /*04a0*/  IMAD.X R23, RZ, RZ, R15, P1 ;  /* 0x000000ffff177224 */ /* 0x002fc800008e060f */
[----:B------:R-:W-:Y:S01]  /*04b0*/  IMAD.X R26, RZ, RZ, R19, P2 ;  /* 0x000000ffff1a7224 */ /* 0x000fe200010e0613 */
[----:B---3--:R2:W-:Y:S05]  /*04c0*/  STG.E.U8 desc[UR6][R14.64+0x2], R27 ;  /* 0x0000021b0e007986 */ /* 0x0085ea000c101106 */
[----:B------:R-:W-:Y:S05]  /*04d0*/  @P0 BRA `(.L_x_28) ;  /* 0xfffffffc00ac0947 */ /* 0x000fea000383ffff */
.L_x_27:
[----:B------:R-:W-:Y:S05]  /*04e0*/  BSYNC.RECONVERGENT B1 ;  /* 0x0000000000017941 */ /* 0x000fea0003800200 */
.L_x_26:
[----:B--2---:R-:W-:-:S04]  /*04f0*/  LOP3.LUT R25, R6, 0x3, RZ, 0xc0, !PT ;  /* 0x0000000306197812 */ /* 0x004fc800078ec0ff */
[----:B------:R-:W-:-:S04]  /*0500*/  ISETP.NE.U32.AND P0, PT, R25, RZ, PT ;  /* 0x000000ff1900720c */ /* 0x000fc80003f05070 */
[----:B------:R-:W-:-:S13]  /*0510*/  ISETP.NE.AND.EX P0, PT, RZ, RZ, PT, P0 ;  /* 0x000000ffff00720c */ /* 0x000fda0003f05300 */
[----:B------:R-:W-:Y:S05]  /*0520*/  @!P0 BRA `(.L_x_25) ;  /* 0x00000000004c8947 */ /* 0x000fea0003800000 */
[----:B------:R-:W0:Y:S01]  /*0530*/  LDC.64 R14, c[0x0][0x3b0] ;  /* 0x0000ec00ff0e7b82 */ /* 0x000e220000000a00 */
[----:B------:R-:W-:Y:S02]  /*0540*/  IMAD.MOV.U32 R23, RZ, RZ, RZ ;  /* 0x000000ffff177224 */ /* 0x000fe400078e00ff */
[----:B------:R-:W-:Y:S02]  /*0550*/  IMAD.MOV.U32 R24, RZ, RZ, RZ ;  /* 0x000000ffff187224 */ /* 0x000fe400078e00ff */
[----:B0-----:R-:W-:-:S04]  /*0560*/  IMAD.WIDE.U32 R14, R13, 0x1388, R14 ;  /* 0x000013880d0e7825 */ /* 0x001fc800078e000e */
[----:B------:R-:W-:-:S07]  /*0570*/  IMAD.IADD R22, R15, 0x1, R23 ;  /* 0x000000010f167824 */ /* 0x000fce00078e0217 */
.L_x_29:
[----:B0-----:R-:W-:-:S03]  /*0580*/  IMAD.WIDE.U32 R18, R13, 0x1388, R16 ;  /* 0x000013880d127825 */ /* 0x001fc600078e0010 */
[----:B------:R-:W-:-:S04]  /*0590*/  IADD3 R18, P0, PT, R18, UR10, RZ ;  /* 0x0000000a12127c10 */ /* 0x000fc8000ff1e0ff */
[----:B------:R-:W-:-:S06]  /*05a0*/  IADD3.X R19, PT, PT, R23, UR11, R19, P0, !PT ;  /* 0x0000000b17137c10 */ /* 0x000fcc00087fe413 */
[----:B------:R-:W2:Y:S01]  /*05b0*/  LDG.E.U8 R19, desc[UR6][R18.64] ;  /* 0x0000000612137981 */ /* 0x000ea2000c1e1100 */
[C---:B------:R-:W-:Y:S01]  /*05c0*/  IADD3 R20, P0, PT, R16.reuse, R14, RZ ;  /* 0x0000000e10147210 */ /* 0x040fe20007f1e0ff */
[----:B------:R-:W-:-:S04]  /*05d0*/  VIADD R16, R16, 0x1 ;  /* 0x0000000110107836 */ /* 0x000fc80000000000 */
[----:B------:R-:W-:Y:S01]  /*05e0*/  IMAD.X R21, R17, 0x1, R22, P0 ;  /* 0x0000000111157824 */ /* 0x000fe200000e0616 */
[----:B------:R-:W-:Y:S01]  /*05f0*/  IADD3 R25, P0, PT, R25, -0x1, RZ ;  /* 0xffffffff19197810 */ /* 0x000fe20007f1e0ff */
[----:B------:R-:W-:-:S03]  /*0600*/  IMAD.MOV.U32 R17, RZ, RZ, RZ ;  /* 0x000000ffff117224 */ /* 0x000fc600078e00ff */
[----:B------:R-:W-:Y:S02]  /*0610*/  IADD3.X R24, PT, PT, R24, -0x1, RZ, P0, !PT ;  /* 0xffffffff18187810 */ /* 0x000fe400007fe4ff */
[----:B------:R-:W-:-:S04]  /*0620*/  ISETP.NE.U32.AND P0, PT, R25, RZ, PT ;  /* 0x000000ff1900720c */ /* 0x000fc80003f05070 */
[----:B------:R-:W-:Y:S01]  /*0630*/  ISETP.NE.AND.EX P0, PT, R24, RZ, PT, P0 ;  /* 0x000000ff1800720c */ /* 0x000fe20003f05300 */
[----:B--2---:R0:W-:-:S12]  /*0640*/  STG.E.U8 desc[UR6][R20.64], R19 ;  /* 0x0000001314007986 */ /* 0x0041d8000c101106 */
[----:B------:R-:W-:Y:S05]  /*0650*/  @P0 BRA `(.L_x_29) ;  /* 0xfffffffc00c80947 */ /* 0x000fea000383ffff */
.L_x_25:
[----:B------:R-:W-:Y:S05]  /*0660*/  BSYNC.RECONVERGENT B0 ;  /* 0x0000000000007941 */ /* 0x000fea0003800200 */
.L_x_24:
[----:B-----5:R-:W-:Y:S01]  /*0670*/  ISETP.NE.U32.AND P0, PT, R2, RZ, PT ;  /* 0x000000ff0200720c */ /* 0x020fe20003f05070 */
[----:B------:R-:W-:Y:S03]  /*0680*/  BSSY.RECONVERGENT B2, `(.L_x_30) ;  /* 0x00000a4000027945 */ /* 0x000fe60003800200 */
[----:B------:R-:W-:-:S13]  /*0690*/  ISETP.NE.AND.EX P0, PT, R3, RZ, PT, P0 ;  /* 0x000000ff0300720c */ /* 0x000fda0003f05300 */
[----:B------:R-:W-:Y:S05]  /*06a0*/  @!P0 BRA `(.L_x_31) ;  /* 0x0000000800848947 */ /* 0x000fea0003800000 */
[C---:B------:R-:W-:Y:S01]  /*06b0*/  ISETP.GE.U32.AND P0, PT, R2.reuse, 0x4, PT ;  /* 0x000000040200780c */ /* 0x040fe20003f06070 */
[----:B------:R-:W-:Y:S01]  /*06c0*/  BSSY.RECONVERGENT B1, `(.L_x_32) ;  /* 0x0000086000017945 */ /* 0x000fe20003800200 */
[----:B0-----:R-:W-:Y:S02]  /*06d0*/  LOP3.LUT R20, R2, 0x3, RZ, 0xc0, !PT ;  /* 0x0000000302147812 */ /* 0x001fe400078ec0ff */
[----:B------:R-:W-:Y:S02]  /*06e0*/  CS2R R18, SRZ ;  /* 0x0000000000127805 */ /* 0x000fe4000001ff00 */
[----:B------:R-:W-:Y:S01]  /*06f0*/  ISETP.GE.U32.AND.EX P0, PT, R3, RZ, PT, P0 ;  /* 0x000000ff0300720c */ /* 0x000fe20003f06100 */
[----:B------:R-:W-:-:S12]  /*0700*/  IMAD.MOV.U32 R21, RZ, RZ, RZ ;  /* 0x000000ffff157224 */ /* 0x000fd800078e00ff */
[----:B------:R-:W-:Y:S05]  /*0710*/  @!P0 BRA `(.L_x_33) ;  /* 0x0000000800008947 */ /* 0x000fea0003800000 */
[----:B------:R-:W0:Y:S01]  /*0720*/  LDC.64 R16, c[0x0][0x3a0] ;  /* 0x0000e800ff107b82 */ /* 0x000e220000000a00 */
[----:B------:R-:W-:Y:S01]  /*0730*/  LOP3.LUT R18, R2, 0xfffffffc, RZ, 0xc0, !PT ;  /* 0xfffffffc02127812 */ /* 0x000fe200078ec0ff */
[----:B------:R-:W-:Y:S01]  /*0740*/  IMAD.WIDE.U32 R22, R13, 0x1388, R6 ;  /* 0x000013880d167825 */ /* 0x000fe200078e0006 */
[----:B------:R-:W-:Y:S01]  /*0750*/  UMOV UR4, URZ ;  /* 0x000000ff00047c82 */ /* 0x000fe20008000000 */
[----:B------:R-:W-:Y:S01]  /*0760*/  BSSY.RELIABLE B0, `(.L_x_34) ;  /* 0x0000066000007945 */ /* 0x000fe20003800100 */
[----:B------:R-:W-:Y:S01]  /*0770*/  ISETP.GT.U32.AND P0, PT, R18, RZ, PT ;  /* 0x000000ff1200720c */ /* 0x000fe20003f04070 */
[----:B------:R-:W-:Y:S02]  /*0780*/  IMAD R21, R9, 0x1388, RZ ;  /* 0x0000138809157824 */ /* 0x000fe400078e02ff */
[----:B------:R-:W1:Y:S01]  /*0790*/  LDC.64 R14, c[0x0][0x3b0] ;  /* 0x0000ec00ff0e7b82 */ /* 0x000e620000000a00 */
[----:B------:R-:W-:Y:S01]  /*07a0*/  ISETP.GT.AND.EX P0, PT, R3, RZ, PT, P0 ;  /* 0x000000ff0300720c */ /* 0x000fe20003f04300 */
[----:B0-----:R-:W-:-:S03]  /*07b0*/  IMAD.WIDE.U32 R16, R8, 0x1388, R16 ;  /* 0x0000138808107825 */ /* 0x001fc600078e0010 */
[----:B------:R-:W-:Y:S02]  /*07c0*/  IADD3 R16, P2, PT, R16, 0x3, RZ ;  /* 0x0000000310107810 */ /* 0x000fe40007f5e0ff */
[----:B-1----:R-:W-:Y:S01]  /*07d0*/  IADD3.X R14, P1, PT, R22, R14, RZ, PT, !PT ;  /* 0x0000000e160e7210 */ /* 0x002fe20003f3e4ff */
[----:B------:R-:W-:Y:S02]  /*07e0*/  IMAD.MOV.U32 R22, RZ, RZ, R3 ;  /* 0x000000ffff167224 */ /* 0x000fe400078e0003 */
[----:B------:R-:W-:Y:S01]  /*07f0*/  IMAD.X R17, R17, 0x1, R21, P2 ;  /* 0x0000000111117824 */ /* 0x000fe200010e0615 */
[----:B------:R-:W-:Y:S01]  /*0800*/  IADD3.X R15, PT, PT, R15, UR4, R23, P1, !PT ;  /* 0x000000040f0f7c10 */ /* 0x000fe20008ffe417 */
[----:B------:R-:W-:Y:S02]  /*0810*/  IMAD.MOV.U32 R21, RZ, RZ, R3 ;  /* 0x000000ffff157224 */ /* 0x000fe400078e0003 */
[----:B------:R-:W-:Y:S01]  /*0820*/  IMAD.MOV.U32 R23, RZ, RZ, R18 ;  /* 0x000000ffff177224 */ /* 0x000fe200078e0012 */
[----:B------:R-:W-:Y:S06]  /*0830*/  @!P0 BRA `(.L_x_35) ;  /* 0x0000000400608947 */ /* 0x000fec0003800000 */
[----:B------:R-:W-:Y:S01]  /*0840*/  ISETP.GT.U32.AND P1, PT, R23, 0xc, PT ;  /* 0x0000000c1700780c */ /* 0x000fe20003f24070 */
[----:B------:R-:W-:Y:S01]  /*0850*/  BSSY.RECONVERGENT B3, `(.L_x_36) ;  /* 0x0000032000037945 */ /* 0x000fe20003800200 */
[----:B------:R-:W-:Y:S02]  /*0860*/  PLOP3.LUT P0, PT, PT, PT, PT, 0x80, 0x8 ;  /* 0x000000000008781c */ /* 0x000fe40003f0f070 */
[----:B------:R-:W-:-:S13]  /*0870*/  ISETP.GT.AND.EX P1, PT, R22, RZ, PT, P1 ;  /* 0x000000ff1600720c */ /* 0x000fda0003f24310 */
[----:B------:R-:W-:Y:S05]  /*0880*/  @!P1 BRA `(.L_x_37) ;  /* 0x0000000000b89947 */ /* 0x000fea0003800000 */
[----:B------:R-:W-:-:S13]  /*0890*/  PLOP3.LUT P0, PT, PT, PT, PT, 0x8, 0x80 ;  /* 0x000000000080781c */ /* 0x000fda0003f0e170 */
.L_x_38:
[----:B------:R-:W2:Y:S04]  /*08a0*/  LDG.E.U8 R25, desc[UR6][R16.64+-0x3] ;  /* 0xfffffd0610197981 */ /* 0x000ea8000c1e1100 */
[----:B--2---:R0:W-:Y:S04]  /*08b0*/  STG.E.U8 desc[UR6][R14.64+-0x1], R25 ;  /* 0xffffff190e007986 */ /* 0x0041e8000c101106 */
[----:B------:R-:W2:Y:S04]  /*08c0*/  LDG.E.U8 R27, desc[UR6][R16.64+-0x2] ;  /* 0xfffffe06101b7981 */ /* 0x000ea8000c1e1100 */
[----:B--2---:R1:W-:Y:S04]  /*08d0*/  STG.E.U8 desc[UR6][R14.64], R27 ;  /* 0x0000001b0e007986 */ /* 0x0043e8000c101106 */
[----:B------:R-:W2:Y:S04]  /*08e0*/  LDG.E.U8 R29, desc[UR6][R16.64+-0x1] ;  /* 0xffffff06101d7981 */ /* 0x000ea8000c1e1100 */
[----:B--2---:R2:W-:Y:S04]  /*08f0*/  STG.E.U8 desc[UR6][R14.64+0x1], R29 ;  /* 0x0000011d0e007986 */ /* 0x0045e8000c101106 */
[----:B------:R-:W3:Y:S04]  /*0900*/  LDG.E.U8 R24, desc[UR6][R16.64] ;  /* 0x0000000610187981 */ /* 0x000ee8000c1e1100 */
[----:B---3--:R3:W-:Y:S04]  /*0910*/  STG.E.U8 desc[UR6][R14.64+0x2], R24 ;  /* 0x000002180e007986 */ /* 0x0087e8000c101106 */
[----:B------:R-:W4:Y:S04]  /*0920*/  LDG.E.U8 R26, desc[UR6][R16.64+0x1] ;  /* 0x00000106101a7981 */ /* 0x000f28000c1e1100 */
[----:B----4-:R4:W-:Y:S04]  /*0930*/  STG.E.U8 desc[UR6][R14.64+0x3], R26 ;  /* 0x0000031a0e007986 */ /* 0x0109e8000c101106 */
[----:B------:R-:W5:Y:S04]  /*0940*/  LDG.E.U8 R28, desc[UR6][R16.64+0x2] ;  /* 0x00000206101c7981 */ /* 0x000f68000c1e1100 */
[----:B-----5:R5:W-:Y:S04]  /*0950*/  STG.E.U8 desc[UR6][R14.64+0x4], R28 ;  /* 0x0000041c0e007986 */ /* 0x020be8000c101106 */
[----:B0-----:R-:W2:Y:S04]  /*0960*/  LDG.E.U8 R25, desc[UR6][R16.64+0x3] ;  /* 0x0000030610197981 */ /* 0x001ea8000c1e1100 */
[----:B--2---:R0:W-:Y:S04]  /*0970*/  STG.E.U8 desc[UR6][R14.64+0x5], R25 ;  /* 0x000005190e007986 */ /* 0x0041e8000c101106 */
[----:B-1----:R-:W2:Y:S04]  /*0980*/  LDG.E.U8 R27, desc[UR6][R16.64+0x4] ;  /* 0x00000406101b7981 */ /* 0x002ea8000c1e1100 */
[----:B--2---:R1:W-:Y:S04]  /*0990*/  STG.E.U8 desc[UR6][R14.64+0x6], R27 ;  /* 0x0000061b0e007986 */ /* 0x0043e8000c101106 */
[----:B------:R-:W2:Y:S04]  /*09a0*/  LDG.E.U8 R29, desc[UR6][R16.64+0x5] ;  /* 0x00000506101d7981 */ /* 0x000ea8000c1e1100 */
[----:B--2---:R2:W-:Y:S04]  /*09b0*/  STG.E.U8 desc[UR6][R14.64+0x7], R29 ;  /* 0x0000071d0e007986 */ /* 0x0045e8000c101106 */
[----:B---3--:R-:W3:Y:S04]  /*09c0*/  LDG.E.U8 R24, desc[UR6][R16.64+0x6] ;  /* 0x0000060610187981 */ /* 0x008ee8000c1e1100 */
[----:B---3--:R3:W-:Y:S04]  /*09d0*/  STG.E.U8 desc[UR6][R14.64+0x8], R24 ;  /* 0x000008180e007986 */ /* 0x0087e8000c101106 */
[----:B----4-:R-:W4:Y:S04]  /*09e0*/  LDG.E.U8 R26, desc[UR6][R16.64+0x7] ;  /* 0x00000706101a7981 */ /* 0x010f28000c1e1100 */
[----:B----4-:R4:W-:Y:S04]  /*09f0*/  STG.E.U8 desc[UR6][R14.64+0x9], R26 ;  /* 0x0000091a0e007986 */ /* 0x0109e8000c101106 */
[----:B-----5:R-:W5:Y:S04]  /*0a00*/  LDG.E.U8 R28, desc[UR6][R16.64+0x8] ;  /* 0x00000806101c7981 */ /* 0x020f68000c1e1100 */
[----:B-----5:R-:W-:Y:S04]  /*0a10*/  STG.E.U8 desc[UR6][R14.64+0xa], R28 ;  /* 0x00000a1c0e007986 */ /* 0x020fe8000c101106 */
[----:B0-----:R-:W5:Y:S04]  /*0a20*/  LDG.E.U8 R25, desc[UR6][R16.64+0x9] ;  /* 0x0000090610197981 */ /* 0x001f68000c1e1100 */
[----:B-----5:R0:W-:Y:S04]  /*0a30*/  STG.E.U8 desc[UR6][R14.64+0xb], R25 ;  /* 0x00000b190e007986 */ /* 0x0201e8000c101106 */
[----:B-1----:R-:W5:Y:S04]  /*0a40*/  LDG.E.U8 R27, desc[UR6][R16.64+0xa] ;  /* 0x00000a06101b7981 */ /* 0x002f68000c1e1100 */
[----:B-----5:R1:W-:Y:S04]  /*0a50*/  STG.E.U8 desc[UR6][R14.64+0xc], R27 ;  /* 0x00000c1b0e007986 */ /* 0x0203e8000c101106 */
[----:B--2---:R-:W2:Y:S01]  /*0a60*/  LDG.E.U8 R29, desc[UR6][R16.64+0xb] ;  /* 0x00000b06101d7981 */ /* 0x004ea2000c1e1100 */
[----:B------:R-:W-:-:S04]  /*0a70*/  IADD3 R23, P1, PT, R23, -0x10, RZ ;  /* 0xfffffff017177810 */ /* 0x000fc80007f3e0ff */
[----:B------:R-:W-:Y:S02]  /*0a80*/  IADD3.X R22, PT, PT, R22, -0x1, RZ, P1, !PT ;  /* 0xffffffff16167810 */ /* 0x000fe40000ffe4ff */
[----:B------:R-:W-:-:S04]  /*0a90*/  ISETP.GT.U32.AND P1, PT, R23, 0xc, PT ;  /* 0x0000000c1700780c */ /* 0x000fc80003f24070 */
[----:B------:R-:W-:Y:S01]  /*0aa0*/  ISETP.GT.AND.EX P1, PT, R22, RZ, PT, P1 ;  /* 0x000000ff1600720c */ /* 0x000fe20003f24310 */
[----:B--2---:R-:W-:Y:S04]  /*0ab0*/  STG.E.U8 desc[UR6][R14.64+0xd], R29 ;  /* 0x00000d1d0e007986 */ /* 0x004fe8000c101106 */
[----:B---3--:R2:W3:Y:S01]  /*0ac0*/  LDG.E.U8 R24, desc[UR6][R16.64+0xc] ;  /* 0x00000c0610187981 */ /* 0x0084e2000c1e1100 */
[----:B----4-:R-:W-:Y:S02]  /*0ad0*/  IADD3 R26, P2, PT, R16, 0x10, RZ ;  /* 0x00000010101a7810 */ /* 0x010fe40007f5e0ff */
[----:B0-----:R-:W-:-:S03]  /*0ae0*/  IADD3 R25, P3, PT, R14, 0x10, RZ ;  /* 0x000000100e197810 */ /* 0x001fc60007f7e0ff */
[----:B-1----:R-:W-:Y:S02]  /*0af0*/  IMAD.X R27, RZ, RZ, R17, P2 ;  /* 0x000000ffff1b7224 */ /* 0x002fe400010e0611 */
[----:B------:R-:W-:Y:S02]  /*0b00*/  IMAD.X R28, RZ, RZ, R15, P3 ;  /* 0x000000ffff1c7224 */ /* 0x000fe400018e060f */
[----:B--2---:R-:W-:Y:S02]  /*0b10*/  IMAD.MOV.U32 R16, RZ, RZ, R26 ;  /* 0x000000ffff107224 */ /* 0x004fe400078e001a */
[----:B------:R-:W-:Y:S01]  /*0b20*/  IMAD.MOV.U32 R17, RZ, RZ, R27 ;  /* 0x000000ffff117224 */ /* 0x000fe200078e001b */
[----:B---3--:R0:W-:Y:S02]  /*0b30*/  STG.E.U8 desc[UR6][R14.64+0xe], R24 ;  /* 0x00000e180e007986 */ /* 0x0081e4000c101106 */
[----:B0-----:R-:W-:Y:S02]  /*0b40*/  IMAD.MOV.U32 R14, RZ, RZ, R25 ;  /* 0x000000ffff0e7224 */ /* 0x001fe400078e0019 */
[----:B------:R-:W-:Y:S01]  /*0b50*/  IMAD.MOV.U32 R15, RZ, RZ, R28 ;  /* 0x000000ffff0f7224 */ /* 0x000fe200078e001c */
[----:B------:R-:W-:Y:S06]  /*0b60*/  @P1 BRA `(.L_x_38) ;  /* 0xfffffffc004c1947 */ /* 0x000fec000383ffff */
.L_x_37:
[----:B------:R-:W-:Y:S05]  /*0b70*/  BSYNC.RECONVERGENT B3 ;  /* 0x0000000000037941 */ /* 0x000fea0003800200 */
.L_x_36:
[----:B------:R-:W-:Y:S01]  /*0b80*/  ISETP.GT.U32.AND P1, PT, R23, 0x4, PT ;  /* 0x000000041700780c */ /* 0x000fe20003f24070 */
[----:B------:R-:W-:Y:S03]  /*0b90*/  BSSY.RECONVERGENT B3, `(.L_x_39) ;  /* 0x000001e000037945 */ /* 0x000fe60003800200 */
[----:B------:R-:W-:-:S13]  /*0ba0*/  ISETP.GT.AND.EX P1, PT, R22, RZ, PT, P1 ;  /* 0x000000ff1600720c */ /* 0x000fda0003f24310 */
[----:B------:R-:W-:Y:S05]  /*0bb0*/  @!P1 BRA `(.L_x_40) ;  /* 0x00000000006c9947 */ /* 0x000fea0003800000 */
[----:B------:R-:W2:Y:S04]  /*0bc0*/  LDG.E.U8 R25, desc[UR6][R16.64+-0x3] ;  /* 0xfffffd0610197981 */ /* 0x000ea8000c1e1100 */
[----:B--2---:R0:W-:Y:S04]  /*0bd0*/  STG.E.U8 desc[UR6][R14.64+-0x1], R25 ;  /* 0xffffff190e007986 */ /* 0x0041e8000c101106 */
[----:B------:R-:W2:Y:S04]  /*0be0*/  LDG.E.U8 R27, desc[UR6][R16.64+-0x2] ;  /* 0xfffffe06101b7981 */ /* 0x000ea8000c1e1100 */
[----:B--2---:R-:W-:Y:S04]  /*0bf0*/  STG.E.U8 desc[UR6][R14.64], R27 ;  /* 0x0000001b0e007986 */ /* 0x004fe8000c101106 */
[----:B------:R-:W2:Y:S04]  /*0c00*/  LDG.E.U8 R29, desc[UR6][R16.64+-0x1] ;  /* 0xffffff06101d7981 */ /* 0x000ea8000c1e1100 */
[----:B--2---:R-:W-:Y:S04]  /*0c10*/  STG.E.U8 desc[UR6][R14.64+0x1], R29 ;  /* 0x0000011d0e007986 */ /* 0x004fe8000c101106 */
[----:B------:R-:W2:Y:S04]  /*0c20*/  LDG.E.U8 R24, desc[UR6][R16.64] ;  /* 0x0000000610187981 */ /* 0x000ea8000c1e1100 */
[----:B--2---:R1:W-:Y:S04]  /*0c30*/  STG.E.U8 desc[UR6][R14.64+0x2], R24 ;  /* 0x000002180e007986 */ /* 0x0043e8000c101106 */
[----:B------:R-:W2:Y:S04]  /*0c40*/  LDG.E.U8 R26, desc[UR6][R16.64+0x1] ;  /* 0x00000106101a7981 */ /* 0x000ea8000c1e1100 */
[----:B--2---:R-:W-:Y:S04]  /*0c50*/  STG.E.U8 desc[UR6][R14.64+0x3], R26 ;  /* 0x0000031a0e007986 */ /* 0x004fe8000c101106 */
[----:B------:R-:W2:Y:S04]  /*0c60*/  LDG.E.U8 R28, desc[UR6][R16.64+0x2] ;  /* 0x00000206101c7981 */ /* 0x000ea8000c1e1100 */
[----:B--2---:R-:W-:Y:S04]  /*0c70*/  STG.E.U8 desc[UR6][R14.64+0x4], R28 ;  /* 0x0000041c0e007986 */ /* 0x004fe8000c101106 */
[----:B0-----:R-:W2:Y:S01]  /*0c80*/  LDG.E.U8 R25, desc[UR6][R16.64+0x3] ;  /* 0x0000030610197981 */ /* 0x001ea2000c1e1100 */
[----:B-1----:R-:W-:-:S03]  /*0c90*/  IADD3 R24, P3, PT, R16, 0x8, RZ ;  /* 0x0000000810187810 */ /* 0x002fc60007f7e0ff */
[----:B--2---:R0:W-:Y:S04]  /*0ca0*/  STG.E.U8 desc[UR6][R14.64+0x5], R25 ;  /* 0x000005190e007986 */ /* 0x0041e8000c101106 */
[----:B------:R1:W2:Y:S01]  /*0cb0*/  LDG.E.U8 R27, desc[UR6][R16.64+0x4] ;  /* 0x00000406101b7981 */ /* 0x0002a2000c1e1100 */
[----:B------:R-:W-:Y:S01]  /*0cc0*/  IADD3 R23, P1, PT, R23, -0x8, RZ ;  /* 0xfffffff817177810 */ /* 0x000fe20007f3e0ff */
[----:B------:R-:W-:Y:S01]  /*0cd0*/  IMAD.X R29, RZ, RZ, R17, P3 ;  /* 0x000000ffff1d7224 */ /* 0x000fe200018e0611 */
[----:B------:R-:W-:Y:S02]  /*0ce0*/  PLOP3.LUT P0, PT, PT, PT, PT, 0x8, 0x80 ;  /* 0x000000000080781c */ /* 0x000fe40003f0e170 */
[----:B------:R-:W-:Y:S02]  /*0cf0*/  IADD3.X R22, PT, PT, R22, -0x1, RZ, P1, !PT ;  /* 0xffffffff16167810 */ /* 0x000fe40000ffe4ff */
[----:B0-----:R-:W-:Y:S01]  /*0d00*/  IADD3 R25, P2, PT, R14, 0x8, RZ ;  /* 0x000000080e197810 */ /* 0x001fe20007f5e0ff */
[----:B-1----:R-:W-:-:S02]  /*0d10*/  IMAD.MOV.U32 R16, RZ, RZ, R24 ;  /* 0x000000ffff107224 */ /* 0x002fc400078e0018 */
[----:B------:R-:W-:Y:S02]  /*0d20*/  IMAD.MOV.U32 R17, RZ, RZ, R29 ;  /* 0x000000ffff117224 */ /* 0x000fe400078e001d */
[----:B------:R-:W-:Y:S01]  /*0d30*/  IMAD.X R26, RZ, RZ, R15, P2 ;  /* 0x000000ffff1a7224 */ /* 0x000fe200010e060f */
[----:B--2---:R0:W-:Y:S02]  /*0d40*/  STG.E.U8 desc[UR6][R14.64+0x6], R27 ;  /* 0x0000061b0e007986 */ /* 0x0041e4000c101106 */
[----:B0-----:R-:W-:Y:S02]  /*0d50*/  IMAD.MOV.U32 R14, RZ, RZ, R25 ;  /* 0x000000ffff0e7224 */ /* 0x001fe400078e0019 */
[----:B------:R-:W-:-:S07]  /*0d60*/  IMAD.MOV.U32 R15, RZ, RZ, R26 ;  /* 0x000000ffff0f7224 */ /* 0x000fce00078e001a */
.L_x_40:
[----:B------:R-:W-:Y:S05]  /*0d70*/  BSYNC.RECONVERGENT B3 ;  /* 0x0000000000037941 */ /* 0x000fea0003800200 */
.L_x_39:
[----:B------:R-:W-:-:S04]  /*0d80*/  ISETP.NE.U32.AND P1, PT, R23, RZ, PT ;  /* 0x000000ff1700720c */ /* 0x000fc80003f25070 */
[----:B------:R-:W-:-:S13]  /*0d90*/  ISETP.NE.OR.EX P0, PT, R22, RZ, P0, P1 ;  /* 0x000000ff1600720c */ /* 0x000fda0000705710 */
[----:B------:R-:W-:Y:S05]  /*0da0*/  @!P0 BREAK.RELIABLE B0 ;  /* 0x0000000000008942 */ /* 0x000fea0003800100 */
[----:B------:R-:W-:Y:S05]  /*0db0*/  @!P0 BRA `(.L_x_33) ;  /* 0x0000000000588947 */ /* 0x000fea0003800000 */
.L_x_35:
[----:B------:R-:W-:Y:S05]  /*0dc0*/  BSYNC.RELIABLE B0 ;  /* 0x0000000000007941 */ /* 0x000fea0003800100 */
.L_x_34:
[----:B------:R-:W2:Y:S04]  /*0dd0*/  LDG.E.U8 R25, desc[UR6][R16.64+-0x3] ;  /* 0xfffffd0610197981 */ /* 0x000ea8000c1e1100 */
[----:B--2---:R0:W-:Y:S04]  /*0de0*/  STG.E.U8 desc[UR6][R14.64+-0x1], R25 ;  /* 0xffffff190e007986 */ /* 0x0041e8000c101106 */
[----:B------:R-:W2:Y:S04]  /*0df0*/  LDG.E.U8 R27, desc[UR6][R16.64+-0x2] ;  /* 0xfffffe06101b7981 */ /* 0x000ea8000c1e1100 */
[----:B--2---:R1:W-:Y:S04]  /*0e00*/  STG.E.U8 desc[UR6][R14.64], R27 ;  /* 0x0000001b0e007986 */ /* 0x0043e8000c101106 */
[----:B------:R-:W2:Y:S01]  /*0e10*/  LDG.E.U8 R29, desc[UR6][R16.64+-0x1] ;  /* 0xffffff06101d7981 */ /* 0x000ea2000c1e1100 */
[----:B------:R-:W-:-:S04]  /*0e20*/  IADD3 R23, P0, PT, R23, -0x4, RZ ;  /* 0xfffffffc17177810 */ /* 0x000fc80007f1e0ff */
[----:B------:R-:W-:Y:S02]  /*0e30*/  IADD3.X R22, PT, PT, R22, -0x1, RZ, P0, !PT ;  /* 0xffffffff16167810 */ /* 0x000fe400007fe4ff */
[----:B------:R-:W-:-:S04]  /*0e40*/  ISETP.NE.U32.AND P0, PT, R23, RZ, PT ;  /* 0x000000ff1700720c */ /* 0x000fc80003f05070 */
[----:B------:R-:W-:Y:S01]  /*0e50*/  ISETP.NE.AND.EX P0, PT, R22, RZ, PT, P0 ;  /* 0x000000ff1600720c */ /* 0x000fe20003f05300 */
[----:B--2---:R-:W-:Y:S04]  /*0e60*/  STG.E.U8 desc[UR6][R14.64+0x1], R29 ;  /* 0x0000011d0e007986 */ /* 0x004fe8000c101106 */
[----:B------:R2:W3:Y:S01]  /*0e70*/  LDG.E.U8 R24, desc[UR6][R16.64] ;  /* 0x0000000610187981 */ /* 0x0004e2000c1e1100 */
[----:B------:R-:W-:Y:S02]  /*0e80*/  IADD3 R26, P2, PT, R16, 0x4, RZ ;  /* 0x00000004101a7810 */ /* 0x000fe40007f5e0ff */
        /* <DEDUP_REMOVED lines=9> */
.L_x_33:
[----:B------:R-:W-:Y:S05]  /*0f20*/  BSYNC.RECONVERGENT B1 ;  /* 0x0000000000017941 */ /* 0x000fea0003800200 */
.L_x_32:
[----:B------:R-:W-:-:S04]  /*0f30*/  ISETP.NE.U32.AND P0, PT, R20, RZ, PT ;  /* 0x000000ff1400720c */ /* 0x000fc80003f05070 */
[----:B------:R-:W-:-:S13]  /*0f40*/  ISETP.NE.AND.EX P0, PT, R19, RZ, PT, P0 ;  /* 0x000000ff1300720c */ /* 0x000fda0003f05300 */
[----:B------:R-:W-:Y:S05]  /*0f50*/  @!P0 BRA `(.L_x_31) ;  /* 0x0000000000588947 */ /* 0x000fea0003800000 */
[----:B------:R-:W0:Y:S01]  /*0f60*/  LDC.64 R14, c[0x0][0x3b0] ;  /* 0x0000ec00ff0e7b82 */ /* 0x000e220000000a00 */
[----:B------:R-:W-:Y:S01]  /*0f70*/  UMOV UR4, URZ ;  /* 0x000000ff00047c82 */ /* 0x000fe20008000000 */
[----:B0-----:R-:W-:-:S04]  /*0f80*/  IMAD.WIDE.U32 R14, R13, 0x1388, R14 ;  /* 0x000013880d0e7825 */ /* 0x001fc800078e000e */
[----:B------:R-:W-:-:S07]  /*0f90*/  VIADD R13, R15, UR4 ;  /* 0x000000040f0d7c36 */ /* 0x000fce0008000000 */
.L_x_41:
[----:B------:R-:W0:Y:S01]  /*0fa0*/  LDCU.64 UR4, c[0x0][0x3a0] ;  /* 0x00007400ff0477ac */ /* 0x000e220008000a00 */
[----:B-1----:R-:W-:Y:S02]  /*0fb0*/  IMAD.MOV.U32 R16, RZ, RZ, R18 ;  /* 0x000000ffff107224 */ /* 0x002fe400078e0012 */
[----:B------:R-:W-:Y:S02]  /*0fc0*/  IMAD.MOV.U32 R17, RZ, RZ, R21 ;  /* 0x000000ffff117224 */ /* 0x000fe400078e0015 */
[----:B------:R-:W-:Y:S02]  /*0fd0*/  IMAD R23, R9, 0x1388, RZ ;  /* 0x0000138809177824 */ /* 0x000fe400078e02ff */
[----:B------:R-:W-:-:S03]  /*0fe0*/  IMAD.WIDE.U32 R16, R8, 0x1388, R16 ;  /* 0x0000138808107825 */ /* 0x000fc600078e0010 */
[----:B0-----:R-:W-:-:S04]  /*0ff0*/  IADD3 R22, P0, PT, R16, UR4, RZ ;  /* 0x0000000410167c10 */ /* 0x001fc8000ff1e0ff */
[----:B------:R-:W-:-:S06]  /*1000*/  IADD3.X R23, PT, PT, R23, UR5, R17, P0, !PT ;  /* 0x0000000517177c10 */ /* 0x000fcc00087fe411 */
[----:B------:R-:W2:Y:S01]  /*1010*/  LDG.E.U8 R23, desc[UR6][R22.64] ;  /* 0x0000000616177981 */ /* 0x000ea2000c1e1100 */
[----:B------:R-:W-:Y:S01]  /*1020*/  IADD3 R16, P0, P1, R14, R18, R6 ;  /* 0x000000120e107210 */ /* 0x000fe2000791e006 */
[----:B------:R-:W-:-:S03]  /*1030*/  VIADD R18, R18, 0x1 ;  /* 0x0000000112127836 */ /* 0x000fc60000000000 */
[----:B------:R-:W-:Y:S01]  /*1040*/  IADD3.X R17, PT, PT, R13, R21, R7, P0, P1 ;  /* 0x000000150d117210 */ /* 0x000fe200007e2407 */
[----:B------:R-:W-:Y:S01]  /*1050*/  IMAD.MOV.U32 R21, RZ, RZ, RZ ;  /* 0x000000ffff157224 */ /* 0x000fe200078e00ff */
[----:B------:R-:W-:-:S04]  /*1060*/  IADD3 R20, P0, PT, R20, -0x1, RZ ;  /* 0xffffffff14147810 */ /* 0x000fc80007f1e0ff */
[----:B------:R-:W-:Y:S02]  /*1070*/  IADD3.X R19, PT, PT, R19, -0x1, RZ, P0, !PT ;  /* 0xffffffff13137810 */ /* 0x000fe400007fe4ff */
[----:B------:R-:W-:-:S04]  /*1080*/  ISETP.NE.U32.AND P0, PT, R20, RZ, PT ;  /* 0x000000ff1400720c */ /* 0x000fc80003f05070 */
[----:B------:R-:W-:Y:S01]  /*1090*/  ISETP.NE.AND.EX P0, PT, R19, RZ, PT, P0 ;  /* 0x000000ff1300720c */ /* 0x000fe20003f05300 */
[----:B--2---:R1:W-:-:S12]  /*10a0*/  STG.E.U8 desc[UR6][R16.64], R23 ;  /* 0x0000001710007986 */ /* 0x0043d8000c101106 */
[----:B------:R-:W-:Y:S05]  /*10b0*/  @P0 BRA `(.L_x_41) ;  /* 0xfffffffc00b80947 */ /* 0x000fea000383ffff */
.L_x_31:
[----:B------:R-:W-:Y:S05]  /*10c0*/  BSYNC.RECONVERGENT B2 ;  /* 0x0000000000027941 */ /* 0x000fea0003800200 */
.L_x_30:
[----:B------:R-:W2:Y:S01]  /*10d0*/  LDCU.64 UR4, c[0x0][0x3b8] ;  /* 0x00007700ff0477ac */ /* 0x000ea20008000a00 */
[----:B------:R-:W-:-:S05]  /*10e0*/  IADD3 R2, P0, PT, R6, R2, RZ ;  /* 0x0000000206027210 */ /* 0x000fca0007f1e0ff */
[----:B------:R-:W-:Y:S01]  /*10f0*/  IMAD.X R3, R7, 0x1, R3, P0 ;  /* 0x0000000107037824 */ /* 0x000fe200000e0603 */
[----:B--2---:R-:W-:-:S04]  /*1100*/  IADD3 R6, P1, PT, R0, UR4, RZ ;  /* 0x0000000400067c10 */ /* 0x004fc8000ff3e0ff */
[----:B------:R-:W-:-:S05]  /*1110*/  IADD3.X R7, PT, PT, R12, UR5, RZ, P1, !PT ;  /* 0x000000050c077c10 */ /* 0x000fca0008ffe4ff */
[----:B------:R-:W-:Y:S04]  /*1120*/  STG.E.64 desc[UR6][R6.64], R2 ;  /* 0x0000000206007986 */ /* 0x000fe8000c101b06 */
[----:B------:R-:W-:Y:S01]  /*1130*/  STG.E.64 desc[UR6][R10.64], R4 ;  /* 0x000000040a007986 */ /* 0x000fe2000c101b06 */
[----:B------:R-:W-:Y:S05]  /*1140*/  EXIT ;  /* 0x000000000000794d */ /* 0x000fea0003800000 */
.L_x_23:
[----:B------:R-:W0:Y:S02]  /*1150*/  LDCU.64 UR4, c[0x0][0x3a8] ;  /* 0x00007500ff0477ac */ /* 0x000e240008000a00 */
[----:B0-----:R-:W-:-:S04]  /*1160*/  IADD3 R2, P0, PT, R0, UR4, RZ ;  /* 0x0000000400027c10 */ /* 0x001fc8000ff1e0ff */
[----:B------:R-:W-:-:S06]  /*1170*/  IADD3.X R3, PT, PT, R12, UR5, RZ, P0, !PT ;  /* 0x000000050c037c10 */ /* 0x000fcc00087fe4ff */
[----:B------:R-:W2:Y:S01]  /*1180*/  LDG.E.64 R2, desc[UR6][R2.64] ;  /* 0x0000000602027981 */ /* 0x000ea2000c1e1b00 */
[----:B------:R-:W-:Y:S01]  /*1190*/  BSSY.RECONVERGENT B2, `(.L_x_42) ;  /* 0x000009e000027945 */ /* 0x000fe20003800200 */
[----:B--2---:R-:W-:-:S04]  /*11a0*/  ISETP.NE.U32.AND P0, PT, R2, RZ, PT ;  /* 0x000000ff0200720c */ /* 0x004fc80003f05070 */
[----:B------:R-:W-:-:S13]  /*11b0*/  ISETP.NE.AND.EX P0, PT, R3, RZ, PT, P0 ;  /* 0x000000ff0300720c */ /* 0x000fda0003f05300 */
[----:B------:R-:W-:Y:S05]  /*11c0*/  @!P0 BRA `(.L_x_43) ;  /* 0x0000000800688947 */ /* 0x000fea0003800000 */
[C---:B------:R-:W-:Y:S01]  /*11d0*/  ISETP.GE.U32.AND P0, PT, R2.reuse, 0x4, PT ;  /* 0x000000040200780c */ /* 0x040fe20003f06070 */
[----:B------:R-:W-:Y:S01]  /*11e0*/  BSSY.RECONVERGENT B1, `(.L_x_44) ;  /* 0x0000085000017945 */ /* 0x000fe20003800200 */
[----:B------:R-:W-:Y:S01]  /*11f0*/  LOP3.LUT R4, R2, 0x3, RZ, 0xc0, !PT ;  /* 0x0000000302047812 */ /* 0x000fe200078ec0ff */
[----:B------:R-:W-:Y:S01]  /*1200*/  IMAD.MOV.U32 R5, RZ, RZ, RZ ;  /* 0x000000ffff057224 */ /* 0x000fe200078e00ff */
[----:B------:R-:W-:Y:S02]  /*1210*/  ISETP.GE.U32.AND.EX P0, PT, R3, RZ, PT, P0 ;  /* 0x000000ff0300720c */ /* 0x000fe40003f06100 */
[----:B------:R-:W-:-:S11]  /*1220*/  CS2R R6, SRZ ;  /* 0x0000000000067805 */ /* 0x000fd6000001ff00 */
[----:B------:R-:W-:Y:S05]  /*1230*/  @!P0 BRA `(.L_x_45) ;  /* 0x0000000400fc8947 */ /* 0x000fea0003800000 */
[----:B------:R-:W0:Y:S01]  /*1240*/  LDC.64 R8, c[0x0][0x3a0] ;  /* 0x0000e800ff087b82 */ /* 0x000e220000000a00 */
[----:B------:R-:W-:Y:S01]  /*1250*/  LOP3.LUT R6, R2, 0xfffffffc, RZ, 0xc0, !PT ;  /* 0xfffffffc02067812 */ /* 0x000fe200078ec0ff */
[----:B------:R-:W-:Y:S01]  /*1260*/  UMOV UR4, URZ ;  /* 0x000000ff00047c82 */ /* 0x000fe20008000000 */
[----:B------:R-:W-:Y:S01]  /*1270*/  BSSY.RELIABLE B0, `(.L_x_46) ;  /* 0x0000066000007945 */ /* 0x000fe20003800100 */
[--C-:B------:R-:W-:Y:S01]  /*1280*/  IMAD.MOV.U32 R7, RZ, RZ, R3.reuse ;  /* 0x000000ffff077224 */ /* 0x100fe200078e0003 */
[----:B------:R-:W-:Y:S01]  /*1290*/  ISETP.GT.U32.AND P0, PT, R6, RZ, PT ;  /* 0x000000ff0600720c */ /* 0x000fe20003f04070 */
[----:B------:R-:W-:Y:S02]  /*12a0*/  IMAD.MOV.U32 R14, RZ, RZ, R3 ;  /* 0x000000ffff0e7224 */ /* 0x000fe400078e0003 */
[----:B------:R-:W1:Y:S01]  /*12b0*/  LDC.64 R10, c[0x0][0x3b0] ;  /* 0x0000ec00ff0a7b82 */ /* 0x000e620000000a00 */
[----:B------:R-:W-:Y:S01]  /*12c0*/  ISETP.GT.AND.EX P0, PT, R3, RZ, PT, P0 ;  /* 0x000000ff0300720c */ /* 0x000fe20003f04300 */
[----:B------:R-:W-:-:S02]  /*12d0*/  IMAD.MOV.U32 R15, RZ, RZ, R6 ;  /* 0x000000ffff0f7224 */ /* 0x000fc400078e0006 */
[----:B0-----:R-:W-:-:S03]  /*12e0*/  IMAD.WIDE.U32 R8, R13, 0x1388, R8 ;  /* 0x000013880d087825 */ /* 0x001fc600078e0008 */
[----:B------:R-:W-:Y:S01]  /*12f0*/  IADD3 R8, P1, PT, R8, 0x1, RZ ;  /* 0x0000000108087810 */ /* 0x000fe20007f3e0ff */
[----:B-1----:R-:W-:-:S03]  /*1300*/  IMAD.WIDE.U32 R10, R13, 0x1388, R10 ;  /* 0x000013880d0a7825 */ /* 0x002fc600078e000a */
[----:B------:R-:W-:Y:S02]  /*1310*/  IADD3.X R9, PT, PT, R9, UR4, RZ, P1, !PT ;  /* 0x0000000409097c10 */ /* 0x000fe40008ffe4ff */
[----:B------:R-:W-:-:S04]  /*1320*/  IADD3 R10, P2, PT, R10, 0x3, RZ ;  /* 0x000000030a0a7810 */ /* 0x000fc80007f5e0ff */
[----:B------:R-:W-:Y:S01]  /*1330*/  IADD3.X R11, PT, PT, R11, UR4, RZ, P2, !PT ;  /* 0x000000040b0b7c10 */ /* 0x000fe200097fe4ff */
[----:B------:R-:W-:Y:S08]  /*1340*/  @!P0 BRA `(.L_x_47) ;  /* 0x0000000400608947 */ /* 0x000ff00003800000 */
[----:B------:R-:W-:Y:S01]  /*1350*/  ISETP.GT.U32.AND P1, PT, R15, 0xc, PT ;  /* 0x0000000c0f00780c */ /* 0x000fe20003f24070 */
[----:B------:R-:W-:Y:S01]  /*1360*/  BSSY.RECONVERGENT B3, `(.L_x_48) ;  /* 0x0000032000037945 */ /* 0x000fe20003800200 */
[----:B------:R-:W-:Y:S02]  /*1370*/  PLOP3.LUT P0, PT, PT, PT, PT, 0x80, 0x8 ;  /* 0x000000000008781c */ /* 0x000fe40003f0f070 */
[----:B------:R-:W-:-:S13]  /*1380*/  ISETP.GT.AND.EX P1, PT, R14, RZ, PT, P1 ;  /* 0x000000ff0e00720c */ /* 0x000fda0003f24310 */
[----:B------:R-:W-:Y:S05]  /*1390*/  @!P1 BRA `(.L_x_49) ;  /* 0x0000000000b89947 */ /* 0x000fea0003800000 */
[----:B------:R-:W-:-:S13]  /*13a0*/  PLOP3.LUT P0, PT, PT, PT, PT, 0x8, 0x80 ;  /* 0x000000000080781c */ /* 0x000fda0003f0e170 */
.L_x_50:
        /* <DEDUP_REMOVED lines=21> */
[----:B----4-:R-:W-:Y:S04]  /*1500*/  STG.E.U8 desc[UR6][R10.64+0x7], R25 ;  /* 0x000007190a007986 */ /* 0x010fe8000c101106 */
[----:B-----5:R-:W4:Y:S04]  /*1510*/  LDG.E.U8 R27, desc[UR6][R8.64+0xa] ;  /* 0x00000a06081b7981 */ /* 0x020f28000c1e1100 */
[----:B----4-:R-:W-:Y:S04]  /*1520*/  STG.E.U8 desc[UR6][R10.64+0x8], R27 ;  /* 0x0000081b0a007986 */ /* 0x010fe8000c101106 */
[----:B0-----:R-:W4:Y:S04]  /*1530*/  LDG.E.U8 R17, desc[UR6][R8.64+0xb] ;  /* 0x00000b0608117981 */ /* 0x001f28000c1e1100 */
[----:B----4-:R-:W-:Y:S04]  /*1540*/  STG.E.U8 desc[UR6][R10.64+0x9], R17 ;  /* 0x000009110a007986 */ /* 0x010fe8000c101106 */
[----:B-1----:R-:W4:Y:S04]  /*1550*/  LDG.E.U8 R19, desc[UR6][R8.64+0xc] ;  /* 0x00000c0608137981 */ /* 0x002f28000c1e1100 */
[----:B----4-:R0:W-:Y:S04]  /*1560*/  STG.E.U8 desc[UR6][R10.64+0xa], R19 ;  /* 0x00000a130a007986 */ /* 0x0101e8000c101106 */
[----:B--2---:R-:W2:Y:S01]  /*1570*/  LDG.E.U8 R21, desc[UR6][R8.64+0xd] ;  /* 0x00000d0608157981 */ /* 0x004ea2000c1e1100 */
[----:B------:R-:W-:-:S04]  /*1580*/  IADD3 R15, P1, PT, R15, -0x10, RZ ;  /* 0xfffffff00f0f7810 */ /* 0x000fc80007f3e0ff */
[----:B------:R-:W-:Y:S02]  /*1590*/  IADD3.X R14, PT, PT, R14, -0x1, RZ, P1, !PT ;  /* 0xffffffff0e0e7810 */ /* 0x000fe40000ffe4ff */
[----:B------:R-:W-:-:S04]  /*15a0*/  ISETP.GT.U32.AND P1, PT, R15, 0xc, PT ;  /* 0x0000000c0f00780c */ /* 0x000fc80003f24070 */
[----:B------:R-:W-:Y:S01]  /*15b0*/  ISETP.GT.AND.EX P1, PT, R14, RZ, PT, P1 ;  /* 0x000000ff0e00720c */ /* 0x000fe20003f24310 */
[----:B--2---:R-:W-:Y:S04]  /*15c0*/  STG.E.U8 desc[UR6][R10.64+0xb], R21 ;  /* 0x00000b150a007986 */ /* 0x004fe8000c101106 */
[----:B---3--:R1:W2:Y:S01]  /*15d0*/  LDG.E.U8 R23, desc[UR6][R8.64+0xe] ;  /* 0x00000e0608177981 */ /* 0x0082a2000c1e1100 */
[----:B------:R-:W-:Y:S02]  /*15e0*/  IADD3 R18, P2, PT, R8, 0x10, RZ ;  /* 0x0000001008127810 */ /* 0x000fe40007f5e0ff */
[----:B------:R-:W-:-:S03]  /*15f0*/  IADD3 R16, P3, PT, R10, 0x10, RZ ;  /* 0x000000100a107810 */ /* 0x000fc60007f7e0ff */
[----:B0-----:R-:W-:Y:S02]  /*1600*/  IMAD.X R19, RZ, RZ, R9, P2 ;  /* 0x000000ffff137224 */ /* 0x001fe400010e0609 */
[----:B------:R-:W-:Y:S02]  /*1610*/  IMAD.X R17, RZ, RZ, R11, P3 ;  /* 0x000000ffff117224 */ /* 0x000fe400018e060b */
[----:B-1----:R-:W-:Y:S02]  /*1620*/  IMAD.MOV.U32 R8, RZ, RZ, R18 ;  /* 0x000000ffff087224 */ /* 0x002fe400078e0012 */
[----:B------:R-:W-:Y:S01]  /*1630*/  IMAD.MOV.U32 R9, RZ, RZ, R19 ;  /* 0x000000ffff097224 */ /* 0x000fe200078e0013 */
[----:B--2---:R0:W-:Y:S02]  /*1640*/  STG.E.U8 desc[UR6][R10.64+0xc], R23 ;  /* 0x00000c170a007986 */ /* 0x0041e4000c101106 */
[----:B0-----:R-:W-:Y:S02]  /*1650*/  IMAD.MOV.U32 R10, RZ, RZ, R16 ;  /* 0x000000ffff0a7224 */ /* 0x001fe400078e0010 */
[----:B------:R-:W-:Y:S01]  /*1660*/  IMAD.MOV.U32 R11, RZ, RZ, R17 ;  /* 0x000000ffff0b7224 */ /* 0x000fe200078e0011 */
[----:B------:R-:W-:Y:S06]  /*1670*/  @P1 BRA `(.L_x_50) ;  /* 0xfffffffc004c1947 */ /* 0x000fec000383ffff */
.L_x_49:
[----:B------:R-:W-:Y:S05]  /*1680*/  BSYNC.RECONVERGENT B3 ;  /* 0x0000000000037941 */ /* 0x000fea0003800200 */
.L_x_48:
[----:B------:R-:W-:Y:S01]  /*1690*/  ISETP.GT.U32.AND P1, PT, R15, 0x4, PT ;  /* 0x000000040f00780c */ /* 0x000fe20003f24070 */
[----:B------:R-:W-:Y:S03]  /*16a0*/  BSSY.RECONVERGENT B3, `(.L_x_51) ;  /* 0x000001e000037945 */ /* 0x000fe60003800200 */
[----:B------:R-:W-:-:S13]  /*16b0*/  ISETP.GT.AND.EX P1, PT, R14, RZ, PT, P1 ;  /* 0x000000ff0e00720c */ /* 0x000fda0003f24310 */
[----:B------:R-:W-:Y:S05]  /*16c0*/  @!P1 BRA `(.L_x_52) ;  /* 0x00000000006c9947 */ /* 0x000fea0003800000 */
[----:B------:R-:W2:Y:S04]  /*16d0*/  LDG.E.U8 R17, desc[UR6][R8.64+-0x1] ;  /* 0xffffff0608117981 */ /* 0x000ea8000c1e1100 */
[----:B--2---:R0:W-:Y:S04]  /*16e0*/  STG.E.U8 desc[UR6][R10.64+-0x3], R17 ;  /* 0xfffffd110a007986 */ /* 0x0041e8000c101106 */
[----:B------:R-:W2:Y:S04]  /*16f0*/  LDG.E.U8 R19, desc[UR6][R8.64] ;  /* 0x0000000608137981 */ /* 0x000ea8000c1e1100 */
[----:B--2---:R1:W-:Y:S04]  /*1700*/  STG.E.U8 desc[UR6][R10.64+-0x2], R19 ;  /* 0xfffffe130a007986 */ /* 0x0043e8000c101106 */
[----:B------:R-:W2:Y:S04]  /*1710*/  LDG.E.U8 R21, desc[UR6][R8.64+0x1] ;  /* 0x0000010608157981 */ /* 0x000ea8000c1e1100 */
[----:B--2---:R-:W-:Y:S04]  /*1720*/  STG.E.U8 desc[UR6][R10.64+-0x1], R21 ;  /* 0xffffff150a007986 */ /* 0x004fe8000c101106 */
[----:B------:R-:W2:Y:S04]  /*1730*/  LDG.E.U8 R23, desc[UR6][R8.64+0x2] ;  /* 0x0000020608177981 */ /* 0x000ea8000c1e1100 */
[----:B--2---:R2:W-:Y:S04]  /*1740*/  STG.E.U8 desc[UR6][R10.64], R23 ;  /* 0x000000170a007986 */ /* 0x0045e8000c101106 */
[----:B------:R-:W3:Y:S04]  /*1750*/  LDG.E.U8 R25, desc[UR6][R8.64+0x3] ;  /* 0x0000030608197981 */ /* 0x000ee8000c1e1100 */
[----:B---3--:R-:W-:Y:S04]  /*1760*/  STG.E.U8 desc[UR6][R10.64+0x1], R25 ;  /* 0x000001190a007986 */ /* 0x008fe8000c101106 */
[----:B------:R-:W3:Y:S04]  /*1770*/  LDG.E.U8 R27, desc[UR6][R8.64+0x4] ;  /* 0x00000406081b7981 */ /* 0x000ee8000c1e1100 */
[----:B---3--:R-:W-:Y:S04]  /*1780*/  STG.E.U8 desc[UR6][R10.64+0x2], R27 ;  /* 0x0000021b0a007986 */ /* 0x008fe8000c101106 */
[----:B0-----:R-:W3:Y:S01]  /*1790*/  LDG.E.U8 R17, desc[UR6][R8.64+0x5] ;  /* 0x0000050608117981 */ /* 0x001ee2000c1e1100 */
[----:B------:R-:W-:-:S02]  /*17a0*/  IADD3 R18, P2, PT, R8, 0x8, RZ ;  /* 0x0000000808127810 */ /* 0x000fc40007f5e0ff */
[----:B------:R-:W-:Y:S01]  /*17b0*/  IADD3 R16, P3, PT, R10, 0x8, RZ ;  /* 0x000000080a107810 */ /* 0x000fe20007f7e0ff */
[----:B---3--:R-:W-:Y:S04]  /*17c0*/  STG.E.U8 desc[UR6][R10.64+0x3], R17 ;  /* 0x000003110a007986 */ /* 0x008fe8000c101106 */
[----:B-1----:R0:W3:Y:S01]  /*17d0*/  LDG.E.U8 R19, desc[UR6][R8.64+0x6] ;  /* 0x0000060608137981 */ /* 0x0020e2000c1e1100 */
[----:B------:R-:W-:Y:S01]  /*17e0*/  IADD3 R15, P1, PT, R15, -0x8, RZ ;  /* 0xfffffff80f0f7810 */ /* 0x000fe20007f3e0ff */
[----:B--2---:R-:W-:Y:S01]  /*17f0*/  IMAD.X R23, RZ, RZ, R9, P2 ;  /* 0x000000ffff177224 */ /* 0x004fe200010e0609 */
[----:B------:R-:W-:Y:S01]  /*1800*/  PLOP3.LUT P0, PT, PT, PT, PT, 0x8, 0x80 ;  /* 0x000000000080781c */ /* 0x000fe20003f0e170 */
[----:B------:R-:W-:Y:S01]  /*1810*/  IMAD.X R21, RZ, RZ, R11, P3 ;  /* 0x000000ffff157224 */ /* 0x000fe200018e060b */
[----:B------:R-:W-:Y:S01]  /*1820*/  IADD3.X R14, PT, PT, R14, -0x1, RZ, P1, !PT ;  /* 0xffffffff0e0e7810 */ /* 0x000fe20000ffe4ff */
[----:B0-----:R-:W-:-:S02]  /*1830*/  IMAD.MOV.U32 R8, RZ, RZ, R18 ;  /* 0x000000ffff087224 */ /* 0x001fc400078e0012 */
[----:B------:R-:W-:Y:S01]  /*1840*/  IMAD.MOV.U32 R9, RZ, RZ, R23 ;  /* 0x000000ffff097224 */ /* 0x000fe200078e0017 */
[----:B---3--:R0:W-:Y:S02]  /*1850*/  STG.E.U8 desc[UR6][R10.64+0x4], R19 ;  /* 0x000004130a007986 */ /* 0x0081e4000c101106 */
[----:B0-----:R-:W-:Y:S02]  /*1860*/  IMAD.MOV.U32 R10, RZ, RZ, R16 ;  /* 0x000000ffff0a7224 */ /* 0x001fe400078e0010 */
[----:B------:R-:W-:-:S07]  /*1870*/  IMAD.MOV.U32 R11, RZ, RZ, R21 ;  /* 0x000000ffff0b7224 */ /* 0x000fce00078e0015 */
.L_x_52:
[----:B------:R-:W-:Y:S05]  /*1880*/  BSYNC.RECONVERGENT B3 ;  /* 0x0000000000037941 */ /* 0x000fea0003800200 */
.L_x_51:
[----:B------:R-:W-:-:S04]  /*1890*/  ISETP.NE.U32.AND P1, PT, R15, RZ, PT ;  /* 0x000000ff0f00720c */ /* 0x000fc80003f25070 */
[----:B------:R-:W-:-:S13]  /*18a0*/  ISETP.NE.OR.EX P0, PT, R14, RZ, P0, P1 ;  /* 0x000000ff0e00720c */ /* 0x000fda0000705710 */
[----:B------:R-:W-:Y:S05]  /*18b0*/  @!P0 BREAK.RELIABLE B0 ;  /* 0x0000000000008942 */ /* 0x000fea0003800100 */
[----:B------:R-:W-:Y:S05]  /*18c0*/  @!P0 BRA `(.L_x_45) ;  /* 0x0000000000588947 */ /* 0x000fea0003800000 */
.L_x_47:
[----:B------:R-:W-:Y:S05]  /*18d0*/  BSYNC.RELIABLE B0 ;  /* 0x0000000000007941 */ /* 0x000fea0003800100 */
.L_x_46:
[----:B------:R-:W2:Y:S04]  /*18e0*/  LDG.E.U8 R17, desc[UR6][R8.64+-0x1] ;  /* 0xffffff0608117981 */ /* 0x000ea8000c1e1100 */
[----:B--2---:R-:W-:Y:S04]  /*18f0*/  STG.E.U8 desc[UR6][R10.64+-0x3], R17 ;  /* 0xfffffd110a007986 */ /* 0x004fe8000c101106 */
        /* <DEDUP_REMOVED lines=8> */
[----:B------:R1:W2:Y:S01]  /*1980*/  LDG.E.U8 R23, desc[UR6][R8.64+0x2] ;  /* 0x0000020608177981 */ /* 0x0002a2000c1e1100 */
        /* <DEDUP_REMOVED lines=10> */
.L_x_45:
[----:B------:R-:W-:Y:S05]  /*1a30*/  BSYNC.RECONVERGENT B1 ;  /* 0x0000000000017941 */ /* 0x000fea0003800200 */
.L_x_44:
[----:B------:R-:W-:-:S04]  /*1a40*/  ISETP.NE.U32.AND P0, PT, R4, RZ, PT ;  /* 0x000000ff0400720c */ /* 0x000fc80003f05070 */
[----:B------:R-:W-:-:S13]  /*1a50*/  ISETP.NE.AND.EX P0, PT, R5, RZ, PT, P0 ;  /* 0x000000ff0500720c */ /* 0x000fda0003f05300 */
[----:B------:R-:W-:Y:S05]  /*1a60*/  @!P0 BRA `(.L_x_43) ;  /* 0x0000000000408947 */ /* 0x000fea0003800000 */
.L_x_53:
[----:B0-----:R-:W-:Y:S01]  /*1a70*/  IMAD.WIDE.U32 R8, R13, 0x1388, R6 ;  /* 0x000013880d087825 */ /* 0x001fe200078e0006 */
[----:B------:R-:W-:-:S03]  /*1a80*/  UMOV UR4, URZ ;  /* 0x000000ff00047c82 */ /* 0x000fc60008000000 */
[----:B------:R-:W-:Y:S01]  /*1a90*/  VIADD R7, R9, UR4 ;  /* 0x0000000409077c36 */ /* 0x000fe20008000000 */
[----:B------:R-:W-:-:S04]  /*1aa0*/  IADD3 R10, P0, PT, R8, UR12, RZ ;  /* 0x0000000c080a7c10 */ /* 0x000fc8000ff1e0ff */
[----:B------:R-:W-:-:S06]  /*1ab0*/  IADD3.X R11, PT, PT, R7, UR13, RZ, P0, !PT ;  /* 0x0000000d070b7c10 */ /* 0x000fcc00087fe4ff */
[----:B------:R-:W2:Y:S01]  /*1ac0*/  LDG.E.U8 R11, desc[UR6][R10.64] ;  /* 0x000000060a0b7981 */ /* 0x000ea2000c1e1100 */
[----:B------:R-:W-:Y:S01]  /*1ad0*/  IADD3 R8, P0, PT, R8, UR14, RZ ;  /* 0x0000000e08087c10 */ /* 0x000fe2000ff1e0ff */
[----:B------:R-:W-:-:S03]  /*1ae0*/  VIADD R6, R6, 0x1 ;  /* 0x0000000106067836 */ /* 0x000fc60000000000 */
[----:B------:R-:W-:Y:S01]  /*1af0*/  IADD3.X R9, PT, PT, R7, UR15, RZ, P0, !PT ;  /* 0x0000000f07097c10 */ /* 0x000fe200087fe4ff */
[----:B------:R-:W-:Y:S01]  /*1b00*/  IMAD.MOV.U32 R7, RZ, RZ, RZ ;  /* 0x000000ffff077224 */ /* 0x000fe200078e00ff */
[----:B------:R-:W-:-:S04]  /*1b10*/  IADD3 R4, P0, PT, R4, -0x1, RZ ;  /* 0xffffffff04047810 */ /* 0x000fc80007f1e0ff */
[----:B------:R-:W-:Y:S02]  /*1b20*/  IADD3.X R5, PT, PT, R5, -0x1, RZ, P0, !PT ;  /* 0xffffffff05057810 */ /* 0x000fe400007fe4ff */
[----:B------:R-:W-:-:S04]  /*1b30*/  ISETP.NE.U32.AND P0, PT, R4, RZ, PT ;  /* 0x000000ff0400720c */ /* 0x000fc80003f05070 */
[----:B------:R-:W-:Y:S01]  /*1b40*/  ISETP.NE.AND.EX P0, PT, R5, RZ, PT, P0 ;  /* 0x000000ff0500720c */ /* 0x000fe20003f05300 */
[----:B--2---:R0:W-:-:S12]  /*1b50*/  STG.E.U8 desc[UR6][R8.64], R11 ;  /* 0x0000000b08007986 */ /* 0x0041d8000c101106 */
[----:B------:R-:W-:Y:S05]  /*1b60*/  @P0 BRA `(.L_x_53) ;  /* 0xfffffffc00c00947 */ /* 0x000fea000383ffff */
.L_x_43:
[----:B------:R-:W-:Y:S05]  /*1b70*/  BSYNC.RECONVERGENT B2 ;  /* 0x0000000000027941 */ /* 0x000fea0003800200 */
.L_x_42:
[----:B------:R-:W1:Y:S02]  /*1b80*/  LDCU.64 UR4, c[0x0][0x3b8] ;  /* 0x00007700ff0477ac */ /* 0x000e640008000a00 */
[----:B-1----:R-:W-:-:S04]  /*1b90*/  IADD3 R4, P0, PT, R0, UR4, RZ ;  /* 0x0000000400047c10 */ /* 0x002fc8000ff1e0ff */
[----:B------:R-:W-:-:S05]  /*1ba0*/  IADD3.X R5, PT, PT, R12, UR5, RZ, P0, !PT ;  /* 0x000000050c057c10 */ /* 0x000fca00087fe4ff */
[----:B------:R-:W-:Y:S01]  /*1bb0*/  STG.E.64 desc[UR6][R4.64], R2 ;  /* 0x0000000204007986 */ /* 0x000fe2000c101b06 */
[----:B------:R-:W-:Y:S05]  /*1bc0*/  EXIT ;  /* 0x000000000000794d */ /* 0x000fea0003800000 */
.L_x_54:
        /* <DEDUP_REMOVED lines=11> */
.L_x_74:


//--------------------- .text._Z15naive_cond_hookmPmS_PcS_Pb --------------------------
	.section	.text._Z15naive_cond_hookmPmS_PcS_Pb,"ax",@progbits
	.align	128
        .global         _Z15naive_cond_hookmPmS_PcS_Pb
        .type           _Z15naive_cond_hookmPmS_PcS_Pb,@function
        .size           _Z15naive_cond_hookmPmS_PcS_Pb,(.L_x_75 - _Z15naive_cond_hookmPmS_PcS_Pb)
        .other          _Z15naive_cond_hookmPmS_PcS_Pb,@"STO_CUDA_ENTRY STV_DEFAULT"
_Z15naive_cond_hookmPmS_PcS_Pb:
.text._Z15naive_cond_hookmPmS_PcS_Pb:
        /* <DEDUP_REMOVED lines=31> */
[C---:B---3--:R-:W-:Y:S02]  /*01f0*/  ISETP.GT.U32.AND P0, PT, R4.reuse, R6, PT ;  /* 0x000000060400720c */ /* 0x048fe40003f04070 */
[----:B------:R-:W-:Y:S02]  /*0200*/  LEA.HI.X R3, R4, UR9, R5, 0x3, P1 ;  /* 0x0000000904037c11 */ /* 0x000fe400088f1c05 */
[----:B------:R-:W-:-:S04]  /*0210*/  ISETP.GT.U32.AND.EX P0, PT, R5, R7, PT, P0 ;  /* 0x000000070500720c */ /* 0x000fc80003f04100 */
[----:B----4-:R-:W-:-:S13]  /*0220*/  ISETP.EQ.OR P0, PT, R12, RZ, !P0 ;  /* 0x000000ff0c00720c */ /* 0x010fda0004702670 */
[----:B------:R-:W-:Y:S05]  /*0230*/  @P0 EXIT ;  /* 0x000000000000094d */ /* 0x000fea0003800000 */
[----:B------:R-:W2:Y:S04]  /*0240*/  LDG.E.64 R4, desc[UR4][R2.64] ;  /* 0x0000000402047981 */ /* 0x000ea8000c1e1b00 */
[----:B--2---:R-:W-:Y:S01]  /*0250*/  ATOMG.E.CAS.64.STRONG.GPU PT, RZ, [R2], R4, R6 ;  /* 0x0000000402ff73a9 */ /* 0x004fe200001ee506 */
[----:B------:R-:W-:Y:S05]  /*0260*/  EXIT ;  /* 0x000000000000794d */ /* 0x000fea0003800000 */
.L_x_55:
        /* <DEDUP_REMOVED lines=9> */
.L_x_75:


//--------------------- .text._Z15mat_char_to_intmPmS_PcS_S_S_ --------------------------
	.section	.text._Z15mat_char_to_intmPmS_PcS_S_S_,"ax",@progbits
	.align	128
        .global         _Z15mat_char_to_intmPmS_PcS_S_S_
        .type           _Z15mat_char_to_intmPmS_PcS_S_S_,@function
        .size           _Z15mat_char_to_intmPmS_PcS_S_S_,(.L_x_76 - _Z15mat_char_to_intmPmS_PcS_S_S_)
        .other          _Z15mat_char_to_intmPmS_PcS_S_S_,@"STO_CUDA_ENTRY STV_DEFAULT"
_Z15mat_char_to_intmPmS_PcS_S_S_:
.text._Z15mat_char_to_intmPmS_PcS_S_S_:
        /* <DEDUP_REMOVED lines=13> */
[----:B------:R-:W2:Y:S02]  /*00d0*/  LDCU.128 UR8, c[0x0][0x3a0] ;  /* 0x00007400ff0877ac */ /* 0x000ea40008000c00 */
[----:B0-----:R-:W-:-:S04]  /*00e0*/  IADD3 R2, P0, PT, R10, UR6, RZ ;  /* 0x000000060a027c10 */ /* 0x001fc8000ff1e0ff */
[----:B------:R-:W-:Y:S01]  /*00f0*/  IADD3.X R3, PT, PT, R0, UR7, RZ, P0, !PT ;  /* 0x0000000700037c10 */ /* 0x000fe200087fe4ff */
[----:B------:R-:W0:Y:S05]  /*0100*/  LDCU.64 UR6, c[0x0][0x390] ;  /* 0x00007200ff0677ac */ /* 0x000e2a0008000a00 */
[----:B-1----:R-:W3:Y:S01]  /*0110*/  LDG.E.64 R2, desc[UR4][R2.64] ;  /* 0x0000000402027981 */ /* 0x002ee2000c1e1b00 */
[----:B--2---:R-:W-:-:S04]  /*0120*/  IADD3 R6, P0, PT, R10, UR10, RZ ;  /* 0x0000000a0a067c10 */ /* 0x004fc8000ff1e0ff */
[----:B------:R-:W-:Y:S02]  /*0130*/  IADD3.X R7, PT, PT, R0, UR11, RZ, P0, !PT ;  /* 0x0000000b00077c10 */ /* 0x000fe400087fe4ff */
[----:B0-----:R-:W-:-:S04]  /*0140*/  IADD3 R4, P1, PT, R10, UR6, RZ ;  /* 0x000000060a047c10 */ /* 0x001fc8000ff3e0ff */
[----:B------:R-:W-:Y:S01]  /*0150*/  IADD3.X R5, PT, PT, R0, UR7, RZ, P1, !PT ;  /* 0x0000000700057c10 */ /* 0x000fe20008ffe4ff */
[----:B------:R-:W0:Y:S01]  /*0160*/  LDCU.64 UR6, c[0x0][0x3b0] ;  /* 0x00007600ff0677ac */ /* 0x000e220008000a00 */
[----:B---3--:R-:W-:Y:S04]  /*0170*/  STG.E.64 desc[UR4][R6.64], R2 ;  /* 0x0000000206007986 */ /* 0x008fe8000c101b04 */
[----:B------:R-:W2:Y:S01]  /*0180*/  LDG.E.64 R4, desc[UR4][R4.64] ;  /* 0x0000000404047981 */ /* 0x000ea2000c1e1b00 */
[C---:B------:R-:W-:Y:S01]  /*0190*/  IADD3 R8, P0, PT, R10.reuse, UR8, RZ ;  /* 0x000000080a087c10 */ /* 0x040fe2000ff1e0ff */
[----:B------:R-:W-:Y:S01]  /*01a0*/  IMAD.MOV.U32 R12, RZ, RZ, 0x1 ;  /* 0x00000001ff0c7424 */ /* 0x000fe200078e00ff */
[----:B0-----:R-:W-:Y:S01]  /*01b0*/  IADD3 R10, P1, PT, R10, UR6, RZ ;  /* 0x000000060a0a7c10 */ /* 0x001fe2000ff3e0ff */
[----:B------:R-:W-:Y:S01]  /*01c0*/  IMAD.MOV.U32 R13, RZ, RZ, 0x0 ;  /* 0x00000000ff0d7424 */ /* 0x000fe200078e00ff */
[----:B------:R-:W-:-:S02]  /*01d0*/  IADD3.X R9, PT, PT, R0, UR9, RZ, P0, !PT ;  /* 0x0000000900097c10 */ /* 0x000fc400087fe4ff */
[----:B------:R-:W-:-:S03]  /*01e0*/  IADD3.X R11, PT, PT, R0, UR7, RZ, P1, !PT ;  /* 0x00000007000b7c10 */ /* 0x000fc60008ffe4ff */
[----:B--2---:R-:W-:Y:S04]  /*01f0*/  STG.E.64 desc[UR4][R8.64], R4 ;  /* 0x0000000408007986 */ /* 0x004fe8000c101b04 */
[----:B------:R-:W-:Y:S01]  /*0200*/  STG.E.64 desc[UR4][R10.64], R12 ;  /* 0x0000000c0a007986 */ /* 0x000fe2000c101b04 */
[----:B------:R-:W-:Y:S05]  /*0210*/  EXIT ;  /* 0x000000000000794d */ /* 0x000fea0003800000 */
.L_x_56:
        /* <DEDUP_REMOVED lines=14> */
.L_x_76:


//--------------------- .nv.global.init           --------------------------
	.section	.nv.global.init,"aw",@progbits
.nv.global.init:
	.type		$str$1,@object
	.size		$str$1,($str$3 - $str$1)
$str$1:
        /*0000*/ 	.byte	0x54, 0x69, 0x64, 0x20, 0x25, 0x64, 0x20, 0x72, 0x65, 0x70, 0x6f, 0x72, 0x74, 0x69, 0x6e, 0x67
        /*0010*/ 	.byte	0x0a, 0x00
	.type		$str$3,@object
	.size		$str$3,($str - $str$3)
$str$3:
        /*0012*/ 	.byte	0x2f, 0x74, 0x6d, 0x70, 0x2f, 0x73, 0x61, 0x73, 0x73, 0x5f, 0x63, 0x75, 0x5f, 0x32, 0x36, 0x32
        /*0022*/ 	.byte	0x68, 0x34, 0x6d, 0x34, 0x79, 0x2f, 0x6b, 0x2e, 0x63, 0x75, 0x00
	.type		$str,@object
	.size		$str,($str$2 - $str)
$str:
        /*002d*/ 	.byte	0x63, 0x6f, 0x6e, 0x74, 0x69, 0x69, 0x67, 0x20, 0x6c, 0x65, 0x6e, 0x67, 0x74, 0x68, 0x20, 0x25
        /*003d*/ 	.byte	0x6c, 0x6c, 0x75, 0x20, 0x6e, 0x6f, 0x74, 0x20, 0x30, 0x0a, 0x00
	.type		$str$2,@object
	.size		$str$2,(__unnamed_1 - $str$2)
$str$2:
        /*0048*/ 	.byte	0x63, 0x6f, 0x6e, 0x74, 0x69, 0x67, 0x5f, 0x6c, 0x65, 0x6e, 0x73, 0x5b, 0x63, 0x6f, 0x6e, 0x74
        /*0058*/ 	.byte	0x69, 0x67, 0x5f, 0x69, 0x6e, 0x64, 0x65, 0x78, 0x5d, 0x20, 0x3d, 0x3d, 0x20, 0x31, 0x00
	.type		__unnamed_1,@object
	.size		__unnamed_1,(.L_0 - __unnamed_1)
__unnamed_1:
        /*0067*/ 	.byte	0x76, 0x6f, 0x69, 0x64, 0x20, 0x75, 0x70, 0x64, 0x61, 0x74, 0x65, 0x5f, 0x6c, 0x65, 0x61, 0x64
        /*0077*/ 	.byte	0x73, 0x28, 0x75, 0x6e, 0x73, 0x69, 0x67, 0x6e, 0x65, 0x64, 0x20, 0x6c, 0x6f, 0x6e, 0x67, 0x2c
        /*0087*/ 	.byte	0x20, 0x63, 0x68, 0x61, 0x72, 0x20, 0x2a, 0x2c, 0x20, 0x75, 0x6e, 0x73, 0x69, 0x67, 0x6e, 0x65
        /*0097*/ 	.byte	0x64, 0x20, 0x6c, 0x6f, 0x6e, 0x67, 0x20, 0x2a, 0x2c, 0x20, 0x75, 0x6e, 0x73, 0x69, 0x67, 0x6e
        /*00a7*/ 	.byte	0x65, 0x64, 0x20, 0x6c, 0x6f, 0x6e, 0x67, 0x2c, 0x20, 0x63, 0x68, 0x61, 0x72, 0x20, 0x2a, 0x2c
        /*00b7*/ 	.byte	0x20, 0x75, 0x6e, 0x73, 0x69, 0x67, 0x6e, 0x65, 0x64, 0x20, 0x6c, 0x6f, 0x6e, 0x67, 0x20, 0x2a
        /*00c7*/ 	.byte	0x2c, 0x20, 0x75, 0x6e, 0x73, 0x69, 0x67, 0x6e, 0x65, 0x64, 0x20, 0x6c, 0x6f, 0x6e, 0x67, 0x20
        /*00d7*/ 	.byte	0x2a, 0x29, 0x00
.L_0:


//--------------------- .nv.shared.reserved.0     --------------------------
	.section	.nv.shared.reserved.0,"aw",@nobits
	.weak		__nv_reservedSMEM_offset_0_alias
	.size		__nv_reservedSMEM_offset_0_alias, 0, 64
	.other		__nv_reservedSMEM_offset_0_alias,@"STO_CUDA_RESERVED_SHARED STV_DEFAULT"
__nv_reservedSMEM_offset_0_alias:
	.zero		0
	.zero		64


//--------------------- .nv.constant0._Z11star_parentmPmPb --------------------------
	.section	.nv.constant0._Z11star_parentmPmPb,"a",@progbits
	.sectionflags	@""
	.align	4
.nv.constant0._Z11star_parentmPmPb:
	.zero		920


//--------------------- .nv.constant0._Z22parent_star_gp_comparemPmS_Pb --------------------------
	.section	.nv.constant0._Z22parent_star_gp_comparemPmS_Pb,"a",@progbits
	.sectionflags	@""
	.align	4
.nv.constant0._Z22parent_star_gp_comparemPmS_Pb:
	.zero		928


//--------------------- .nv.constant0._Z11check_starsmPbPi --------------------------
	.section	.nv.constant0._Z11check_starsmPbPi,"a",@progbits
	.sectionflags	@""
	.align	4
.nv.constant0._Z11check_starsmPbPi:
	.zero		920


//--------------------- .nv.constant0._Z12clear_kerneliPc --------------------------
	.section	.nv.constant0._Z12clear_kerneliPc,"a",@progbits
	.sectionflags	@""
	.align	4
.nv.constant0._Z12clear_kerneliPc:
	.zero		912


//--------------------- .nv.constant0._Z10vec_kerneliPi --------------------------
	.section	.nv.constant0._Z10vec_kerneliPi,"a",@progbits
	.sectionflags	@""
	.align	4
.nv.constant0._Z10vec_kerneliPi:
	.zero		912


//--------------------- .nv.constant0._Z12update_leadsmPcPmmS_S0_S0_ --------------------------
	.section	.nv.constant0._Z12update_leadsmPcPmmS_S0_S0_,"a",@progbits
	.sectionflags	@""
	.align	4
.nv.constant0._Z12update_leadsmPcPmmS_S0_S0_:
	.zero		952


//--------------------- .nv.constant0._Z16copy_kernel_charPcS_m --------------------------
	.section	.nv.constant0._Z16copy_kernel_charPcS_m,"a",@progbits
	.sectionflags	@""
	.align	4
.nv.constant0._Z16copy_kernel_charPcS_m:
	.zero		920


//--------------------- .nv.constant0._Z16uint_copy_kernelPmS_m --------------------------
	.section	.nv.constant0._Z16uint_copy_kernelPmS_m,"a",@progbits
	.sectionflags	@""
	.align	4
.nv.constant0._Z16uint_copy_kernelPmS_m:
	.zero		920


//--------------------- .nv.constant0._Z11copy_kernelPdS_m --------------------------
	.section	.nv.constant0._Z11copy_kernelPdS_m,"a",@progbits
	.sectionflags	@""
	.align	4
.nv.constant0._Z11copy_kernelPdS_m:
	.zero		920


//--------------------- .nv.constant0._Z12init_contigsmmPmS_PcS0_S_ --------------------------
	.section	.nv.constant0._Z12init_contigsmmPmS_PcS0_S_,"a",@progbits
	.sectionflags	@""
	.align	4
.nv.constant0._Z12init_contigsmmPmS_PcS0_S_:
	.zero		952


//--------------------- .nv.constant0._Z18assert_contig_lensmPm --------------------------
	.section	.nv.constant0._Z18assert_contig_lensmPm,"a",@progbits
	.sectionflags	@""
	.align	4
.nv.constant0._Z18assert_contig_lensmPm:
	.zero		912


//--------------------- .nv.constant0._Z16init_contig_lensmPm --------------------------
	.section	.nv.constant0._Z16init_contig_lensmPm,"a",@progbits
	.sectionflags	@""
	.align	4
.nv.constant0._Z16init_contig_lensmPm:
	.zero		912


//--------------------- .nv.constant0._Z11init_parentmPm --------------------------
	.section	.nv.constant0._Z11init_parentmPm,"a",@progbits
	.sectionflags	@""
	.align	4
.nv.constant0._Z11init_parentmPm:
	.zero		912


//--------------------- .nv.constant0._Z10reset_starmPb --------------------------
	.section	.nv.constant0._Z10reset_starmPb,"a",@progbits
	.sectionflags	@""
	.align	4
.nv.constant0._Z10reset_starmPb:
	.zero		912


//--------------------- .nv.constant0._Z15setGrandparentsmPmS_ --------------------------
	.section	.nv.constant0._Z15setGrandparentsmPmS_,"a",@progbits
	.sectionflags	@""
	.align	4
.nv.constant0._Z15setGrandparentsmPmS_:
	.zero		920


//--------------------- .nv.constant0._Z12shortcuttingmPmS_Pb --------------------------
	.section	.nv.constant0._Z12shortcuttingmPmS_Pb,"a",@progbits
	.sectionflags	@""
	.align	4
.nv.constant0._Z12shortcuttingmPmS_Pb:
	.zero		928


//--------------------- .nv.constant0._Z17naive_uncond_hookmPmS_PcS_Pb --------------------------
	.section	.nv.constant0._Z17naive_uncond_hookmPmS_PcS_Pb,"a",@progbits
	.sectionflags	@""
	.align	4
.nv.constant0._Z17naive_uncond_hookmPmS_PcS_Pb:
	.zero		944


//--------------------- .nv.constant0._Z16parent_cond_hookmPmS_PbPcS_S1_S_ --------------------------
	.section	.nv.constant0._Z16parent_cond_hookmPmS_PbPcS_S1_S_,"a",@progbits
	.sectionflags	@""
	.align	4
.nv.constant0._Z16parent_cond_hookmPmS_PbPcS_S1_S_:
	.zero		960


//--------------------- .nv.constant0._Z15naive_cond_hookmPmS_PcS_Pb --------------------------
	.section	.nv.constant0._Z15naive_cond_hookmPmS_PcS_Pb,"a",@progbits
	.sectionflags	@""
	.align	4
.nv.constant0._Z15naive_cond_hookmPmS_PcS_Pb:
	.zero		944


//--------------------- .nv.constant0._Z15mat_char_to_intmPmS_PcS_S_S_ --------------------------
	.section	.nv.constant0._Z15mat_char_to_intmPmS_PcS_S_S_,"a",@progbits
	.sectionflags	@""
	.align	4
.nv.constant0._Z15mat_char_to_intmPmS_PcS_S_S_:
	.zero		952


//--------------------- SYMBOLS --------------------------

	.type		.nv.reservedSmem.offset0,@object
	.size		.nv.reservedSmem.offset0,0x4
	.type		__assertfail,@function
	.type		vprintf,@function
